//
// Generated by NVIDIA NVVM Compiler
//
// Compiler Build ID: CL-36424714
// Cuda compilation tools, release 13.0, V13.0.88
// Based on NVVM 20.0.0
//

.version 9.0
.target sm_100
.address_size 64

	// .globl	_Z42transpose_and_cast_uint8_t_to_padded_floatPhPfiii
.extern .func  (.param .b32 func_retval0) vprintf
(
	.param .b64 vprintf_param_0,
	.param .b64 vprintf_param_1
)
;
.const .align 4 .b8 cachedTimeShiftsPerDM[16384];
// _ZZ30rotate_spectrum_smem_32_squareP6float2S0_llffE5input has been demoted
// _ZZ30rotate_spectrum_smem_32_squareP6float2S0_llffE12intermediate has been demoted
// _ZZ30rotate_spectrum_smem_32_squareP6float2S0_llffE6output has been demoted
// _ZZ42tensor_core_rotate_spectrum_smem_32_squareP6float2S0_llffE6output has been demoted
// _ZZ42tensor_core_rotate_spectrum_smem_32_squareP6float2S0_llffE15timeShiftsArray has been demoted
// _ZZ42tensor_core_rotate_spectrum_smem_32_squareP6float2S0_llffE14inputReal_half has been demoted
// _ZZ42tensor_core_rotate_spectrum_smem_32_squareP6float2S0_llffE14inputImag_half has been demoted
// _ZZ42tensor_core_rotate_spectrum_smem_32_squareP6float2S0_llffE15phasorReal_half has been demoted
// _ZZ42tensor_core_rotate_spectrum_smem_32_squareP6float2S0_llffE15phasorImag_half has been demoted
// _ZZ42tensor_core_rotate_spectrum_smem_32_squareP6float2S0_llffE11result_real has been demoted
// _ZZ42tensor_core_rotate_spectrum_smem_32_squareP6float2S0_llffE11result_imag has been demoted
// _ZZ42unoptimised_rotate_spectrum_smem_32_squareP6float2S0_llffE6output has been demoted
// _ZZ24sum_across_channels_smemP6float2S0_llE5input has been demoted
.global .align 1 .b8 $str[33] = {103, 108, 111, 98, 97, 108, 95, 120, 58, 32, 37, 100, 44, 32, 112, 104, 97, 115, 101, 58, 32, 37, 102, 44, 32, 68, 77, 58, 32, 37, 102, 10};
.global .align 4 .b8 __cudart_i2opi_f[24] = {65, 144, 67, 60, 153, 149, 98, 219, 192, 221, 52, 245, 209, 87, 39, 252, 41, 21, 68, 78, 110, 131, 249, 162};

.visible .entry _Z42transpose_and_cast_uint8_t_to_padded_floatPhPfiii(
	.param .u64 .ptr .align 1 _Z42transpose_and_cast_uint8_t_to_padded_floatPhPfiii_param_0,
	.param .u64 .ptr .align 1 _Z42transpose_and_cast_uint8_t_to_padded_floatPhPfiii_param_1,
	.param .u32 _Z42transpose_and_cast_uint8_t_to_padded_floatPhPfiii_param_2,
	.param .u32 _Z42transpose_and_cast_uint8_t_to_padded_floatPhPfiii_param_3,
	.param .u32 _Z42transpose_and_cast_uint8_t_to_padded_floatPhPfiii_param_4
)
{
	.reg .pred 	%p<4>;
	.reg .b16 	%rs<2>;
	.reg .b32 	%r<16>;
	.reg .b32 	%f<2>;
	.reg .b64 	%rd<9>;

	ld.param.u64 	%rd1, [_Z42transpose_and_cast_uint8_t_to_padded_floatPhPfiii_param_0];
	ld.param.u64 	%rd2, [_Z42transpose_and_cast_uint8_t_to_padded_floatPhPfiii_param_1];
	ld.param.u32 	%r5, [_Z42transpose_and_cast_uint8_t_to_padded_floatPhPfiii_param_2];
	ld.param.u32 	%r6, [_Z42transpose_and_cast_uint8_t_to_padded_floatPhPfiii_param_3];
	ld.param.u32 	%r4, [_Z42transpose_and_cast_uint8_t_to_padded_floatPhPfiii_param_4];
	mov.u32 	%r7, %ctaid.x;
	mov.u32 	%r8, %ntid.x;
	mov.u32 	%r9, %tid.x;
	mad.lo.s32 	%r1, %r7, %r8, %r9;
	mov.u32 	%r10, %ctaid.y;
	mov.u32 	%r11, %ntid.y;
	mov.u32 	%r12, %tid.y;
	mad.lo.s32 	%r13, %r10, %r11, %r12;
	setp.ge.s32 	%p1, %r1, %r6;
	setp.ge.s32 	%p2, %r13, %r5;
	or.pred  	%p3, %p1, %p2;
	@%p3 bra 	$L__BB0_2;
	cvta.to.global.u64 	%rd3, %rd1;
	cvta.to.global.u64 	%rd4, %rd2;
	mad.lo.s32 	%r14, %r5, %r1, %r13;
	cvt.s64.s32 	%rd5, %r14;
	add.s64 	%rd6, %rd3, %rd5;
	ld.global.u8 	%rs1, [%rd6];
	cvt.rn.f32.u16 	%f1, %rs1;
	mad.lo.s32 	%r15, %r4, %r13, %r1;
	mul.wide.s32 	%rd7, %r15, 4;
	add.s64 	%rd8, %rd4, %rd7;
	st.global.f32 	[%rd8], %f1;
$L__BB0_2:
	ret;

}
	// .globl	_Z15rotate_spectrumP6float2S0_llf
.visible .entry _Z15rotate_spectrumP6float2S0_llf(
	.param .u64 .ptr .align 1 _Z15rotate_spectrumP6float2S0_llf_param_0,
	.param .u64 .ptr .align 1 _Z15rotate_spectrumP6float2S0_llf_param_1,
	.param .u64 _Z15rotate_spectrumP6float2S0_llf_param_2,
	.param .u64 _Z15rotate_spectrumP6float2S0_llf_param_3,
	.param .f32 _Z15rotate_spectrumP6float2S0_llf_param_4
)
{
	.local .align 4 .b8 	__local_depot1[28];
	.reg .b64 	%SP;
	.reg .b64 	%SPL;
	.reg .pred 	%p<13>;
	.reg .b32 	%r<48>;
	.reg .b32 	%f<41>;
	.reg .b64 	%rd<38>;
	.reg .b64 	%fd<3>;

	mov.u64 	%SPL, __local_depot1;
	ld.param.u64 	%rd11, [_Z15rotate_spectrumP6float2S0_llf_param_0];
	ld.param.u64 	%rd12, [_Z15rotate_spectrumP6float2S0_llf_param_1];
	ld.param.u64 	%rd13, [_Z15rotate_spectrumP6float2S0_llf_param_2];
	ld.param.u64 	%rd15, [_Z15rotate_spectrumP6float2S0_llf_param_3];
	ld.param.f32 	%f9, [_Z15rotate_spectrumP6float2S0_llf_param_4];
	add.u64 	%rd1, %SPL, 0;
	mov.u32 	%r16, %ctaid.x;
	mov.u32 	%r17, %ntid.x;
	mov.u32 	%r18, %tid.x;
	mad.lo.s32 	%r1, %r16, %r17, %r18;
	cvt.u64.u32 	%rd17, %r1;
	mov.u32 	%r19, %ctaid.y;
	cvt.u64.u32 	%rd2, %r19;
	mad.lo.s64 	%rd3, %rd15, %rd2, %rd17;
	setp.le.s64 	%p1, %rd15, %rd17;
	setp.le.s64 	%p2, %rd13, %rd2;
	or.pred  	%p3, %p1, %p2;
	@%p3 bra 	$L__BB1_10;
	cvta.to.global.u64 	%rd18, %rd11;
	cvt.rn.f32.u32 	%f10, %r1;
	mul.f32 	%f11, %f9, %f10;
	shl.b64 	%rd19, %rd2, 2;
	mov.u64 	%rd20, cachedTimeShiftsPerDM;
	add.s64 	%rd21, %rd20, %rd19;
	ld.const.f32 	%f12, [%rd21];
	mul.f32 	%f1, %f11, %f12;
	shl.b64 	%rd22, %rd3, 3;
	add.s64 	%rd23, %rd18, %rd22;
	ld.global.v2.f32 	{%f3, %f2}, [%rd23];
	mul.f32 	%f13, %f1, 0f3F22F983;
	cvt.rni.s32.f32 	%r47, %f13;
	cvt.rn.f32.s32 	%f14, %r47;
	fma.rn.f32 	%f15, %f14, 0fBFC90FDA, %f1;
	fma.rn.f32 	%f16, %f14, 0fB3A22168, %f15;
	fma.rn.f32 	%f40, %f14, 0fA7C234C5, %f16;
	abs.f32 	%f5, %f1;
	setp.ltu.f32 	%p4, %f5, 0f47CE4780;
	@%p4 bra 	$L__BB1_9;
	setp.neu.f32 	%p5, %f5, 0f7F800000;
	@%p5 bra 	$L__BB1_4;
	mov.f32 	%f19, 0f00000000;
	mul.rn.f32 	%f40, %f1, %f19;
	mov.b32 	%r47, 0;
	bra.uni 	$L__BB1_9;
$L__BB1_4:
	mov.b32 	%r3, %f1;
	shl.b32 	%r22, %r3, 8;
	or.b32  	%r4, %r22, -2147483648;
	mov.b64 	%rd37, 0;
	mov.b32 	%r44, 0;
	mov.u64 	%rd35, __cudart_i2opi_f;
	mov.u64 	%rd36, %rd1;
$L__BB1_5:
	.pragma "nounroll";
	ld.global.nc.u32 	%r23, [%rd35];
	mad.wide.u32 	%rd26, %r23, %r4, %rd37;
	shr.u64 	%rd37, %rd26, 32;
	st.local.u32 	[%rd36], %rd26;
	add.s32 	%r44, %r44, 1;
	add.s64 	%rd36, %rd36, 4;
	add.s64 	%rd35, %rd35, 4;
	setp.ne.s32 	%p6, %r44, 6;
	@%p6 bra 	$L__BB1_5;
	shr.u32 	%r24, %r3, 23;
	st.local.u32 	[%rd1+24], %rd37;
	and.b32  	%r7, %r24, 31;
	and.b32  	%r25, %r24, 224;
	add.s32 	%r26, %r25, -128;
	shr.u32 	%r27, %r26, 5;
	mul.wide.u32 	%rd27, %r27, 4;
	sub.s64 	%rd10, %rd1, %rd27;
	ld.local.u32 	%r45, [%rd10+24];
	ld.local.u32 	%r46, [%rd10+20];
	setp.eq.s32 	%p7, %r7, 0;
	@%p7 bra 	$L__BB1_8;
	shf.l.wrap.b32 	%r45, %r46, %r45, %r7;
	ld.local.u32 	%r28, [%rd10+16];
	shf.l.wrap.b32 	%r46, %r28, %r46, %r7;
$L__BB1_8:
	shr.u32 	%r29, %r45, 30;
	shf.l.wrap.b32 	%r30, %r46, %r45, 2;
	shl.b32 	%r31, %r46, 2;
	shr.u32 	%r32, %r30, 31;
	add.s32 	%r33, %r32, %r29;
	neg.s32 	%r34, %r33;
	setp.lt.s32 	%p8, %r3, 0;
	selp.b32 	%r47, %r34, %r33, %p8;
	xor.b32  	%r35, %r30, %r3;
	shr.s32 	%r36, %r30, 31;
	xor.b32  	%r37, %r36, %r30;
	xor.b32  	%r38, %r36, %r31;
	cvt.u64.u32 	%rd28, %r37;
	shl.b64 	%rd29, %rd28, 32;
	cvt.u64.u32 	%rd30, %r38;
	or.b64  	%rd31, %rd29, %rd30;
	cvt.rn.f64.s64 	%fd1, %rd31;
	mul.f64 	%fd2, %fd1, 0d3BF921FB54442D19;
	cvt.rn.f32.f64 	%f17, %fd2;
	neg.f32 	%f18, %f17;
	setp.lt.s32 	%p9, %r35, 0;
	selp.f32 	%f40, %f18, %f17, %p9;
$L__BB1_9:
	mul.f32 	%f20, %f40, %f40;
	fma.rn.f32 	%f21, %f20, 0f37CBAC00, 0fBAB607ED;
	fma.rn.f32 	%f22, %f21, %f20, 0f3D2AAABB;
	fma.rn.f32 	%f23, %f22, %f20, 0fBEFFFFFF;
	fma.rn.f32 	%f24, %f23, %f20, 0f3F800000;
	fma.rn.f32 	%f25, %f20, %f40, 0f00000000;
	fma.rn.f32 	%f26, %f20, 0fB94D4153, 0f3C0885E4;
	fma.rn.f32 	%f27, %f26, %f20, 0fBE2AAAA8;
	fma.rn.f32 	%f28, %f27, %f25, %f40;
	and.b32  	%r40, %r47, 1;
	setp.eq.b32 	%p10, %r40, 1;
	selp.f32 	%f29, %f24, %f28, %p10;
	selp.f32 	%f30, %f28, %f24, %p10;
	and.b32  	%r41, %r47, 2;
	setp.eq.s32 	%p11, %r41, 0;
	neg.f32 	%f31, %f29;
	selp.f32 	%f32, %f29, %f31, %p11;
	add.s32 	%r42, %r47, 1;
	and.b32  	%r43, %r42, 2;
	setp.eq.s32 	%p12, %r43, 0;
	neg.f32 	%f33, %f30;
	selp.f32 	%f34, %f30, %f33, %p12;
	mul.f32 	%f35, %f3, %f34;
	mul.f32 	%f36, %f2, %f32;
	sub.f32 	%f37, %f35, %f36;
	mul.f32 	%f38, %f2, %f34;
	fma.rn.f32 	%f39, %f3, %f32, %f38;
	cvta.to.global.u64 	%rd32, %rd12;
	add.s64 	%rd34, %rd32, %rd22;
	st.global.v2.f32 	[%rd34], {%f37, %f39};
$L__BB1_10:
	ret;

}
	// .globl	_Z19sum_across_channelsP6float2S0_ll
.visible .entry _Z19sum_across_channelsP6float2S0_ll(
	.param .u64 .ptr .align 1 _Z19sum_across_channelsP6float2S0_ll_param_0,
	.param .u64 .ptr .align 1 _Z19sum_across_channelsP6float2S0_ll_param_1,
	.param .u64 _Z19sum_across_channelsP6float2S0_ll_param_2,
	.param .u64 _Z19sum_across_channelsP6float2S0_ll_param_3
)
{
	.reg .pred 	%p<11>;
	.reg .b32 	%r<5>;
	.reg .b32 	%f<159>;
	.reg .b64 	%rd<76>;

	ld.param.u64 	%rd28, [_Z19sum_across_channelsP6float2S0_ll_param_0];
	ld.param.u64 	%rd25, [_Z19sum_across_channelsP6float2S0_ll_param_1];
	ld.param.u64 	%rd26, [_Z19sum_across_channelsP6float2S0_ll_param_2];
	ld.param.u64 	%rd27, [_Z19sum_across_channelsP6float2S0_ll_param_3];
	cvta.to.global.u64 	%rd1, %rd28;
	mov.u32 	%r1, %ctaid.x;
	mov.u32 	%r2, %ntid.x;
	mov.u32 	%r3, %tid.x;
	mad.lo.s32 	%r4, %r1, %r2, %r3;
	cvt.u64.u32 	%rd2, %r4;
	setp.le.s64 	%p1, %rd27, %rd2;
	@%p1 bra 	$L__BB2_15;
	setp.lt.s64 	%p2, %rd26, 1;
	mov.f32 	%f157, 0f00000000;
	mov.f32 	%f158, %f157;
	@%p2 bra 	$L__BB2_14;
	and.b64  	%rd3, %rd26, 15;
	setp.lt.u64 	%p3, %rd26, 16;
	mov.f32 	%f158, 0f00000000;
	mov.b64 	%rd72, 0;
	mov.f32 	%f157, %f158;
	@%p3 bra 	$L__BB2_5;
	and.b64  	%rd72, %rd26, 9223372036854775792;
	shl.b64 	%rd30, %rd2, 3;
	add.s64 	%rd69, %rd1, %rd30;
	shl.b64 	%rd6, %rd27, 7;
	shl.b64 	%rd7, %rd27, 3;
	mov.f32 	%f158, 0f00000000;
	mov.u64 	%rd70, %rd72;
$L__BB2_4:
	.pragma "nounroll";
	ld.global.v2.f32 	{%f31, %f32}, [%rd69];
	add.f32 	%f33, %f158, %f31;
	add.f32 	%f34, %f157, %f32;
	add.s64 	%rd31, %rd69, %rd7;
	ld.global.v2.f32 	{%f35, %f36}, [%rd31];
	add.f32 	%f37, %f33, %f35;
	add.f32 	%f38, %f34, %f36;
	add.s64 	%rd32, %rd31, %rd7;
	ld.global.v2.f32 	{%f39, %f40}, [%rd32];
	add.f32 	%f41, %f37, %f39;
	add.f32 	%f42, %f38, %f40;
	add.s64 	%rd33, %rd32, %rd7;
	ld.global.v2.f32 	{%f43, %f44}, [%rd33];
	add.f32 	%f45, %f41, %f43;
	add.f32 	%f46, %f42, %f44;
	add.s64 	%rd34, %rd33, %rd7;
	ld.global.v2.f32 	{%f47, %f48}, [%rd34];
	add.f32 	%f49, %f45, %f47;
	add.f32 	%f50, %f46, %f48;
	add.s64 	%rd35, %rd34, %rd7;
	ld.global.v2.f32 	{%f51, %f52}, [%rd35];
	add.f32 	%f53, %f49, %f51;
	add.f32 	%f54, %f50, %f52;
	add.s64 	%rd36, %rd35, %rd7;
	ld.global.v2.f32 	{%f55, %f56}, [%rd36];
	add.f32 	%f57, %f53, %f55;
	add.f32 	%f58, %f54, %f56;
	add.s64 	%rd37, %rd36, %rd7;
	ld.global.v2.f32 	{%f59, %f60}, [%rd37];
	add.f32 	%f61, %f57, %f59;
	add.f32 	%f62, %f58, %f60;
	add.s64 	%rd38, %rd37, %rd7;
	ld.global.v2.f32 	{%f63, %f64}, [%rd38];
	add.f32 	%f65, %f61, %f63;
	add.f32 	%f66, %f62, %f64;
	add.s64 	%rd39, %rd38, %rd7;
	ld.global.v2.f32 	{%f67, %f68}, [%rd39];
	add.f32 	%f69, %f65, %f67;
	add.f32 	%f70, %f66, %f68;
	add.s64 	%rd40, %rd39, %rd7;
	ld.global.v2.f32 	{%f71, %f72}, [%rd40];
	add.f32 	%f73, %f69, %f71;
	add.f32 	%f74, %f70, %f72;
	add.s64 	%rd41, %rd40, %rd7;
	ld.global.v2.f32 	{%f75, %f76}, [%rd41];
	add.f32 	%f77, %f73, %f75;
	add.f32 	%f78, %f74, %f76;
	add.s64 	%rd42, %rd41, %rd7;
	ld.global.v2.f32 	{%f79, %f80}, [%rd42];
	add.f32 	%f81, %f77, %f79;
	add.f32 	%f82, %f78, %f80;
	add.s64 	%rd43, %rd42, %rd7;
	ld.global.v2.f32 	{%f83, %f84}, [%rd43];
	add.f32 	%f85, %f81, %f83;
	add.f32 	%f86, %f82, %f84;
	add.s64 	%rd44, %rd43, %rd7;
	ld.global.v2.f32 	{%f87, %f88}, [%rd44];
	add.f32 	%f89, %f85, %f87;
	add.f32 	%f90, %f86, %f88;
	add.s64 	%rd45, %rd44, %rd7;
	ld.global.v2.f32 	{%f91, %f92}, [%rd45];
	add.f32 	%f158, %f89, %f91;
	add.f32 	%f157, %f90, %f92;
	add.s64 	%rd70, %rd70, -16;
	add.s64 	%rd69, %rd69, %rd6;
	setp.ne.s64 	%p4, %rd70, 0;
	@%p4 bra 	$L__BB2_4;
$L__BB2_5:
	setp.eq.s64 	%p5, %rd3, 0;
	@%p5 bra 	$L__BB2_14;
	and.b64  	%rd13, %rd26, 7;
	setp.lt.u64 	%p6, %rd3, 8;
	@%p6 bra 	$L__BB2_8;
	mad.lo.s64 	%rd46, %rd72, %rd27, %rd2;
	shl.b64 	%rd47, %rd46, 3;
	add.s64 	%rd48, %rd1, %rd47;
	ld.global.v2.f32 	{%f94, %f95}, [%rd48];
	add.f32 	%f96, %f158, %f94;
	add.f32 	%f97, %f157, %f95;
	shl.b64 	%rd49, %rd27, 3;
	add.s64 	%rd50, %rd48, %rd49;
	ld.global.v2.f32 	{%f98, %f99}, [%rd50];
	add.f32 	%f100, %f96, %f98;
	add.f32 	%f101, %f97, %f99;
	add.s64 	%rd51, %rd50, %rd49;
	ld.global.v2.f32 	{%f102, %f103}, [%rd51];
	add.f32 	%f104, %f100, %f102;
	add.f32 	%f105, %f101, %f103;
	add.s64 	%rd52, %rd51, %rd49;
	ld.global.v2.f32 	{%f106, %f107}, [%rd52];
	add.f32 	%f108, %f104, %f106;
	add.f32 	%f109, %f105, %f107;
	add.s64 	%rd53, %rd52, %rd49;
	ld.global.v2.f32 	{%f110, %f111}, [%rd53];
	add.f32 	%f112, %f108, %f110;
	add.f32 	%f113, %f109, %f111;
	add.s64 	%rd54, %rd53, %rd49;
	ld.global.v2.f32 	{%f114, %f115}, [%rd54];
	add.f32 	%f116, %f112, %f114;
	add.f32 	%f117, %f113, %f115;
	add.s64 	%rd55, %rd54, %rd49;
	ld.global.v2.f32 	{%f118, %f119}, [%rd55];
	add.f32 	%f120, %f116, %f118;
	add.f32 	%f121, %f117, %f119;
	add.s64 	%rd56, %rd55, %rd49;
	ld.global.v2.f32 	{%f122, %f123}, [%rd56];
	add.f32 	%f158, %f120, %f122;
	add.f32 	%f157, %f121, %f123;
	add.s64 	%rd72, %rd72, 8;
$L__BB2_8:
	setp.eq.s64 	%p7, %rd13, 0;
	@%p7 bra 	$L__BB2_14;
	and.b64  	%rd74, %rd26, 3;
	setp.lt.u64 	%p8, %rd13, 4;
	@%p8 bra 	$L__BB2_11;
	mad.lo.s64 	%rd57, %rd72, %rd27, %rd2;
	shl.b64 	%rd58, %rd57, 3;
	add.s64 	%rd59, %rd1, %rd58;
	ld.global.v2.f32 	{%f125, %f126}, [%rd59];
	add.f32 	%f127, %f158, %f125;
	add.f32 	%f128, %f157, %f126;
	shl.b64 	%rd60, %rd27, 3;
	add.s64 	%rd61, %rd59, %rd60;
	ld.global.v2.f32 	{%f129, %f130}, [%rd61];
	add.f32 	%f131, %f127, %f129;
	add.f32 	%f132, %f128, %f130;
	add.s64 	%rd62, %rd61, %rd60;
	ld.global.v2.f32 	{%f133, %f134}, [%rd62];
	add.f32 	%f135, %f131, %f133;
	add.f32 	%f136, %f132, %f134;
	add.s64 	%rd63, %rd62, %rd60;
	ld.global.v2.f32 	{%f137, %f138}, [%rd63];
	add.f32 	%f158, %f135, %f137;
	add.f32 	%f157, %f136, %f138;
	add.s64 	%rd72, %rd72, 4;
$L__BB2_11:
	setp.eq.s64 	%p9, %rd74, 0;
	@%p9 bra 	$L__BB2_14;
	mad.lo.s64 	%rd64, %rd72, %rd27, %rd2;
	shl.b64 	%rd65, %rd64, 3;
	add.s64 	%rd75, %rd1, %rd65;
	shl.b64 	%rd20, %rd27, 3;
$L__BB2_13:
	.pragma "nounroll";
	ld.global.v2.f32 	{%f139, %f140}, [%rd75];
	add.f32 	%f158, %f158, %f139;
	add.f32 	%f157, %f157, %f140;
	add.s64 	%rd75, %rd75, %rd20;
	add.s64 	%rd74, %rd74, -1;
	setp.ne.s64 	%p10, %rd74, 0;
	@%p10 bra 	$L__BB2_13;
$L__BB2_14:
	cvta.to.global.u64 	%rd66, %rd25;
	shl.b64 	%rd67, %rd2, 3;
	add.s64 	%rd68, %rd66, %rd67;
	st.global.v2.f32 	[%rd68], {%f158, %f157};
$L__BB2_15:
	ret;

}
	// .globl	_Z30rotate_spectrum_smem_32_squareP6float2S0_llff
.visible .entry _Z30rotate_spectrum_smem_32_squareP6float2S0_llff(
	.param .u64 .ptr .align 1 _Z30rotate_spectrum_smem_32_squareP6float2S0_llff_param_0,
	.param .u64 .ptr .align 1 _Z30rotate_spectrum_smem_32_squareP6float2S0_llff_param_1,
	.param .u64 _Z30rotate_spectrum_smem_32_squareP6float2S0_llff_param_2,
	.param .u64 _Z30rotate_spectrum_smem_32_squareP6float2S0_llff_param_3,
	.param .f32 _Z30rotate_spectrum_smem_32_squareP6float2S0_llff_param_4,
	.param .f32 _Z30rotate_spectrum_smem_32_squareP6float2S0_llff_param_5
)
{
	.local .align 4 .b8 	__local_depot3[28];
	.reg .b64 	%SP;
	.reg .b64 	%SPL;
	.reg .pred 	%p<20>;
	.reg .b32 	%r<73>;
	.reg .b32 	%f<78>;
	.reg .b64 	%rd<40>;
	.reg .b64 	%fd<3>;
	// demoted variable
	.shared .align 8 .b8 _ZZ30rotate_spectrum_smem_32_squareP6float2S0_llffE5input[8192];
	// demoted variable
	.shared .align 8 .b8 _ZZ30rotate_spectrum_smem_32_squareP6float2S0_llffE12intermediate[8192];
	// demoted variable
	.shared .align 8 .b8 _ZZ30rotate_spectrum_smem_32_squareP6float2S0_llffE6output[8192];
	mov.u64 	%SPL, __local_depot3;
	ld.param.u64 	%rd11, [_Z30rotate_spectrum_smem_32_squareP6float2S0_llff_param_0];
	ld.param.u64 	%rd13, [_Z30rotate_spectrum_smem_32_squareP6float2S0_llff_param_2];
	ld.param.u64 	%rd14, [_Z30rotate_spectrum_smem_32_squareP6float2S0_llff_param_3];
	ld.param.f32 	%f76, [_Z30rotate_spectrum_smem_32_squareP6float2S0_llff_param_4];
	ld.param.f32 	%f14, [_Z30rotate_spectrum_smem_32_squareP6float2S0_llff_param_5];
	add.u64 	%rd1, %SPL, 0;
	mov.u32 	%r1, %tid.x;
	mov.u32 	%r2, %tid.y;
	mov.u32 	%r23, %ctaid.x;
	mov.u32 	%r24, %ntid.x;
	mad.lo.s32 	%r25, %r23, %r24, %r1;
	mov.u32 	%r26, %ctaid.y;
	mov.u32 	%r27, %ntid.y;
	mad.lo.s32 	%r28, %r26, %r27, %r2;
	cvt.s64.s32 	%rd2, %r25;
	setp.gt.s64 	%p2, %rd13, %rd2;
	cvt.u64.u32 	%rd3, %r28;
	setp.gt.s64 	%p3, %rd14, %rd3;
	and.pred  	%p1, %p2, %p3;
	shl.b32 	%r30, %r2, 8;
	mov.u32 	%r31, _ZZ30rotate_spectrum_smem_32_squareP6float2S0_llffE5input;
	add.s32 	%r32, %r31, %r30;
	shl.b32 	%r33, %r1, 3;
	add.s32 	%r3, %r32, %r33;
	mov.u32 	%r34, _ZZ30rotate_spectrum_smem_32_squareP6float2S0_llffE6output;
	add.s32 	%r35, %r34, %r30;
	add.s32 	%r4, %r35, %r33;
	not.pred 	%p4, %p1;
	@%p4 bra 	$L__BB3_2;
	cvta.to.global.u64 	%rd17, %rd11;
	mad.lo.s64 	%rd18, %rd13, %rd3, %rd2;
	shl.b64 	%rd19, %rd18, 3;
	add.s64 	%rd20, %rd17, %rd19;
	ld.global.v2.f32 	{%f15, %f16}, [%rd20];
	st.shared.v2.f32 	[%r3], {%f15, %f16};
	mov.f32 	%f17, 0f00000000;
	st.shared.v2.f32 	[%r4], {%f17, %f17};
$L__BB3_2:
	cvt.u32.u64 	%r37, %rd2;
	bar.sync 	0;
	cvt.rn.f32.s32 	%f1, %r37;
	shl.b64 	%rd21, %rd3, 2;
	mov.u64 	%rd22, cachedTimeShiftsPerDM;
	add.s64 	%rd23, %rd22, %rd21;
	ld.const.f32 	%f2, [%rd23];
	mov.u32 	%r39, _ZZ30rotate_spectrum_smem_32_squareP6float2S0_llffE12intermediate;
	add.s32 	%r7, %r39, %r33;
	add.s32 	%r5, %r7, %r30;
	add.s32 	%r6, %r34, %r33;
	mov.b32 	%r68, 0;
	mov.u64 	%rd24, __cudart_i2opi_f;
$L__BB3_3:
	mul.f32 	%f18, %f76, %f1;
	mul.f32 	%f4, %f18, %f2;
	ld.shared.v2.f32 	{%f6, %f5}, [%r3];
	mul.f32 	%f19, %f4, 0f3F22F983;
	cvt.rni.s32.f32 	%r72, %f19;
	cvt.rn.f32.s32 	%f20, %r72;
	fma.rn.f32 	%f21, %f20, 0fBFC90FDA, %f4;
	fma.rn.f32 	%f22, %f20, 0fB3A22168, %f21;
	fma.rn.f32 	%f77, %f20, 0fA7C234C5, %f22;
	abs.f32 	%f8, %f4;
	setp.ltu.f32 	%p5, %f8, 0f47CE4780;
	@%p5 bra 	$L__BB3_11;
	setp.neu.f32 	%p6, %f8, 0f7F800000;
	@%p6 bra 	$L__BB3_6;
	mov.f32 	%f25, 0f00000000;
	mul.rn.f32 	%f77, %f4, %f25;
	mov.b32 	%r72, 0;
	bra.uni 	$L__BB3_11;
$L__BB3_6:
	mov.b32 	%r10, %f4;
	mov.b64 	%rd39, 0;
	mov.b32 	%r69, 0;
	mov.u64 	%rd37, %rd24;
	mov.u64 	%rd38, %rd1;
$L__BB3_7:
	.pragma "nounroll";
	ld.global.nc.u32 	%r43, [%rd37];
	shl.b32 	%r44, %r10, 8;
	or.b32  	%r45, %r44, -2147483648;
	mad.wide.u32 	%rd26, %r43, %r45, %rd39;
	shr.u64 	%rd39, %rd26, 32;
	st.local.u32 	[%rd38], %rd26;
	add.s32 	%r69, %r69, 1;
	add.s64 	%rd38, %rd38, 4;
	add.s64 	%rd37, %rd37, 4;
	setp.ne.s32 	%p7, %r69, 6;
	@%p7 bra 	$L__BB3_7;
	shr.u32 	%r46, %r10, 23;
	st.local.u32 	[%rd1+24], %rd39;
	and.b32  	%r13, %r46, 31;
	and.b32  	%r47, %r46, 224;
	add.s32 	%r48, %r47, -128;
	shr.u32 	%r49, %r48, 5;
	mul.wide.u32 	%rd27, %r49, 4;
	sub.s64 	%rd10, %rd1, %rd27;
	ld.local.u32 	%r70, [%rd10+24];
	ld.local.u32 	%r71, [%rd10+20];
	setp.eq.s32 	%p8, %r13, 0;
	@%p8 bra 	$L__BB3_10;
	shf.l.wrap.b32 	%r70, %r71, %r70, %r13;
	ld.local.u32 	%r50, [%rd10+16];
	shf.l.wrap.b32 	%r71, %r50, %r71, %r13;
$L__BB3_10:
	shr.u32 	%r51, %r70, 30;
	shf.l.wrap.b32 	%r52, %r71, %r70, 2;
	shl.b32 	%r53, %r71, 2;
	shr.u32 	%r54, %r52, 31;
	add.s32 	%r55, %r54, %r51;
	neg.s32 	%r56, %r55;
	setp.lt.s32 	%p9, %r10, 0;
	selp.b32 	%r72, %r56, %r55, %p9;
	xor.b32  	%r57, %r52, %r10;
	shr.s32 	%r58, %r52, 31;
	xor.b32  	%r59, %r58, %r52;
	xor.b32  	%r60, %r58, %r53;
	cvt.u64.u32 	%rd28, %r59;
	shl.b64 	%rd29, %rd28, 32;
	cvt.u64.u32 	%rd30, %r60;
	or.b64  	%rd31, %rd29, %rd30;
	cvt.rn.f64.s64 	%fd1, %rd31;
	mul.f64 	%fd2, %fd1, 0d3BF921FB54442D19;
	cvt.rn.f32.f64 	%f23, %fd2;
	neg.f32 	%f24, %f23;
	setp.lt.s32 	%p10, %r57, 0;
	selp.f32 	%f77, %f24, %f23, %p10;
$L__BB3_11:
	setp.gt.u32 	%p11, %r2, 15;
	mul.f32 	%f26, %f77, %f77;
	fma.rn.f32 	%f27, %f26, 0f37CBAC00, 0fBAB607ED;
	fma.rn.f32 	%f28, %f27, %f26, 0f3D2AAABB;
	fma.rn.f32 	%f29, %f28, %f26, 0fBEFFFFFF;
	fma.rn.f32 	%f30, %f29, %f26, 0f3F800000;
	fma.rn.f32 	%f31, %f26, %f77, 0f00000000;
	fma.rn.f32 	%f32, %f26, 0fB94D4153, 0f3C0885E4;
	fma.rn.f32 	%f33, %f32, %f26, 0fBE2AAAA8;
	fma.rn.f32 	%f34, %f33, %f31, %f77;
	and.b32  	%r62, %r72, 1;
	setp.eq.b32 	%p12, %r62, 1;
	selp.f32 	%f35, %f30, %f34, %p12;
	selp.f32 	%f36, %f34, %f30, %p12;
	and.b32  	%r63, %r72, 2;
	setp.eq.s32 	%p13, %r63, 0;
	neg.f32 	%f37, %f35;
	selp.f32 	%f38, %f35, %f37, %p13;
	add.s32 	%r64, %r72, 1;
	and.b32  	%r65, %r64, 2;
	setp.eq.s32 	%p14, %r65, 0;
	neg.f32 	%f39, %f36;
	selp.f32 	%f40, %f36, %f39, %p14;
	mul.f32 	%f41, %f6, %f40;
	mul.f32 	%f42, %f5, %f38;
	sub.f32 	%f43, %f41, %f42;
	mul.f32 	%f44, %f5, %f40;
	fma.rn.f32 	%f45, %f6, %f38, %f44;
	st.shared.v2.f32 	[%r5], {%f43, %f45};
	bar.sync 	0;
	@%p11 bra 	$L__BB3_13;
	ld.shared.v2.f32 	{%f46, %f47}, [%r5];
	ld.shared.v2.f32 	{%f48, %f49}, [%r5+4096];
	add.f32 	%f50, %f46, %f48;
	add.f32 	%f51, %f47, %f49;
	st.shared.v2.f32 	[%r5], {%f50, %f51};
$L__BB3_13:
	setp.gt.u32 	%p15, %r2, 7;
	bar.sync 	0;
	@%p15 bra 	$L__BB3_15;
	ld.shared.v2.f32 	{%f52, %f53}, [%r5];
	ld.shared.v2.f32 	{%f54, %f55}, [%r5+2048];
	add.f32 	%f56, %f52, %f54;
	add.f32 	%f57, %f53, %f55;
	st.shared.v2.f32 	[%r5], {%f56, %f57};
$L__BB3_15:
	setp.gt.u32 	%p16, %r2, 3;
	bar.sync 	0;
	@%p16 bra 	$L__BB3_17;
	ld.shared.v2.f32 	{%f58, %f59}, [%r5];
	ld.shared.v2.f32 	{%f60, %f61}, [%r5+1024];
	add.f32 	%f62, %f58, %f60;
	add.f32 	%f63, %f59, %f61;
	ld.shared.v2.f32 	{%f64, %f65}, [%r5+512];
	add.f32 	%f66, %f62, %f64;
	add.f32 	%f67, %f63, %f65;
	ld.shared.v2.f32 	{%f68, %f69}, [%r5+256];
	add.f32 	%f70, %f66, %f68;
	add.f32 	%f71, %f67, %f69;
	st.shared.v2.f32 	[%r5], {%f70, %f71};
$L__BB3_17:
	setp.ne.s32 	%p17, %r2, 0;
	bar.sync 	0;
	@%p17 bra 	$L__BB3_19;
	shl.b32 	%r66, %r68, 8;
	add.s32 	%r67, %r6, %r66;
	ld.shared.v2.f32 	{%f72, %f73}, [%r7];
	st.shared.v2.f32 	[%r67], {%f72, %f73};
$L__BB3_19:
	add.f32 	%f76, %f14, %f76;
	add.s32 	%r68, %r68, 1;
	setp.ne.s32 	%p18, %r68, 32;
	@%p18 bra 	$L__BB3_3;
	bar.sync 	0;
	@%p4 bra 	$L__BB3_22;
	ld.param.u64 	%rd36, [_Z30rotate_spectrum_smem_32_squareP6float2S0_llff_param_1];
	mad.lo.s64 	%rd32, %rd13, %rd3, %rd2;
	cvta.to.global.u64 	%rd33, %rd36;
	shl.b64 	%rd34, %rd32, 3;
	add.s64 	%rd35, %rd33, %rd34;
	ld.shared.v2.f32 	{%f74, %f75}, [%r4];
	st.global.v2.f32 	[%rd35], {%f74, %f75};
$L__BB3_22:
	bar.sync 	0;
	ret;

}
	// .globl	_Z42tensor_core_rotate_spectrum_smem_32_squareP6float2S0_llff
.visible .entry _Z42tensor_core_rotate_spectrum_smem_32_squareP6float2S0_llff(
	.param .u64 .ptr .align 1 _Z42tensor_core_rotate_spectrum_smem_32_squareP6float2S0_llff_param_0,
	.param .u64 .ptr .align 1 _Z42tensor_core_rotate_spectrum_smem_32_squareP6float2S0_llff_param_1,
	.param .u64 _Z42tensor_core_rotate_spectrum_smem_32_squareP6float2S0_llff_param_2,
	.param .u64 _Z42tensor_core_rotate_spectrum_smem_32_squareP6float2S0_llff_param_3,
	.param .f32 _Z42tensor_core_rotate_spectrum_smem_32_squareP6float2S0_llff_param_4,
	.param .f32 _Z42tensor_core_rotate_spectrum_smem_32_squareP6float2S0_llff_param_5
)
{
	.local .align 4 .b8 	__local_depot4[28];
	.reg .b64 	%SP;
	.reg .b64 	%SPL;
	.reg .pred 	%p<18>;
	.reg .b16 	%rs<38>;
	.reg .b32 	%r<163>;
	.reg .b32 	%f<137>;
	.reg .b64 	%rd<47>;
	.reg .b64 	%fd<3>;
	// demoted variable
	.shared .align 8 .b8 _ZZ42tensor_core_rotate_spectrum_smem_32_squareP6float2S0_llffE6output[2048];
	// demoted variable
	.shared .align 4 .b8 _ZZ42tensor_core_rotate_spectrum_smem_32_squareP6float2S0_llffE15timeShiftsArray[1024];
	// demoted variable
	.shared .align 2 .b8 _ZZ42tensor_core_rotate_spectrum_smem_32_squareP6float2S0_llffE14inputReal_half[512];
	// demoted variable
	.shared .align 2 .b8 _ZZ42tensor_core_rotate_spectrum_smem_32_squareP6float2S0_llffE14inputImag_half[512];
	// demoted variable
	.shared .align 2 .b8 _ZZ42tensor_core_rotate_spectrum_smem_32_squareP6float2S0_llffE15phasorReal_half[512];
	// demoted variable
	.shared .align 2 .b8 _ZZ42tensor_core_rotate_spectrum_smem_32_squareP6float2S0_llffE15phasorImag_half[512];
	// demoted variable
	.shared .align 2 .b8 _ZZ42tensor_core_rotate_spectrum_smem_32_squareP6float2S0_llffE11result_real[512];
	// demoted variable
	.shared .align 2 .b8 _ZZ42tensor_core_rotate_spectrum_smem_32_squareP6float2S0_llffE11result_imag[512];
	mov.u64 	%SPL, __local_depot4;
	ld.param.u64 	%rd14, [_Z42tensor_core_rotate_spectrum_smem_32_squareP6float2S0_llff_param_0];
	ld.param.u64 	%rd16, [_Z42tensor_core_rotate_spectrum_smem_32_squareP6float2S0_llff_param_2];
	ld.param.u64 	%rd17, [_Z42tensor_core_rotate_spectrum_smem_32_squareP6float2S0_llff_param_3];
	ld.param.f32 	%f23, [_Z42tensor_core_rotate_spectrum_smem_32_squareP6float2S0_llff_param_4];
	ld.param.f32 	%f24, [_Z42tensor_core_rotate_spectrum_smem_32_squareP6float2S0_llff_param_5];
	add.u64 	%rd1, %SPL, 0;
	mov.u32 	%r1, %tid.x;
	mov.u32 	%r2, %tid.y;
	mov.u32 	%r31, %ctaid.x;
	mov.u32 	%r32, %ntid.x;
	mul.lo.s32 	%r3, %r31, %r32;
	add.s32 	%r33, %r3, %r1;
	mov.u32 	%r34, %ctaid.y;
	mov.u32 	%r35, %ntid.y;
	mad.lo.s32 	%r36, %r34, %r35, %r2;
	cvt.s64.s32 	%rd2, %r33;
	setp.gt.s64 	%p2, %rd16, %rd2;
	cvt.u64.u32 	%rd3, %r36;
	setp.gt.s64 	%p3, %rd17, %rd3;
	and.pred  	%p1, %p2, %p3;
	not.pred 	%p4, %p1;
	@%p4 bra 	$L__BB4_2;
	ld.param.u64 	%rd41, [_Z42tensor_core_rotate_spectrum_smem_32_squareP6float2S0_llff_param_2];
	cvta.to.global.u64 	%rd20, %rd14;
	mad.lo.s64 	%rd21, %rd41, %rd3, %rd2;
	shl.b64 	%rd22, %rd21, 3;
	add.s64 	%rd23, %rd20, %rd22;
	ld.global.v2.f32 	{%f25, %f26}, [%rd23];
	// begin inline asm
	{  cvt.rn.f16.f32 %rs1, %f25;}

	// end inline asm
	shl.b32 	%r38, %r2, 5;
	mov.u32 	%r39, _ZZ42tensor_core_rotate_spectrum_smem_32_squareP6float2S0_llffE14inputReal_half;
	add.s32 	%r40, %r39, %r38;
	shl.b32 	%r41, %r1, 1;
	add.s32 	%r42, %r40, %r41;
	st.shared.u16 	[%r42], %rs1;
	// begin inline asm
	{  cvt.rn.f16.f32 %rs2, %f26;}

	// end inline asm
	mov.u32 	%r43, _ZZ42tensor_core_rotate_spectrum_smem_32_squareP6float2S0_llffE14inputImag_half;
	add.s32 	%r44, %r43, %r38;
	add.s32 	%r45, %r44, %r41;
	st.shared.u16 	[%r45], %rs2;
$L__BB4_2:
	shl.b32 	%r46, %r2, 7;
	mov.u32 	%r47, _ZZ42tensor_core_rotate_spectrum_smem_32_squareP6float2S0_llffE6output;
	add.s32 	%r48, %r47, %r46;
	shl.b32 	%r49, %r1, 3;
	add.s32 	%r4, %r48, %r49;
	mov.f32 	%f27, 0f00000000;
	st.shared.v2.f32 	[%r4], {%f27, %f27};
	or.b32  	%r50, %r1, %r2;
	setp.ne.s32 	%p5, %r50, 0;
	@%p5 bra 	$L__BB4_5;
	cvt.rn.f32.s32 	%f28, %r3;
	fma.rn.f32 	%f29, %f24, 0f00000000, %f23;
	mul.f32 	%f1, %f29, %f28;
	add.f32 	%f30, %f23, %f24;
	mul.f32 	%f2, %f30, %f28;
	fma.rn.f32 	%f31, %f24, 0f40000000, %f23;
	mul.f32 	%f3, %f31, %f28;
	fma.rn.f32 	%f32, %f24, 0f40400000, %f23;
	mul.f32 	%f4, %f32, %f28;
	fma.rn.f32 	%f33, %f24, 0f40800000, %f23;
	mul.f32 	%f5, %f33, %f28;
	fma.rn.f32 	%f34, %f24, 0f40A00000, %f23;
	mul.f32 	%f6, %f34, %f28;
	fma.rn.f32 	%f35, %f24, 0f40C00000, %f23;
	mul.f32 	%f7, %f35, %f28;
	fma.rn.f32 	%f36, %f24, 0f40E00000, %f23;
	mul.f32 	%f8, %f36, %f28;
	fma.rn.f32 	%f37, %f24, 0f41000000, %f23;
	mul.f32 	%f9, %f37, %f28;
	fma.rn.f32 	%f38, %f24, 0f41100000, %f23;
	mul.f32 	%f10, %f38, %f28;
	fma.rn.f32 	%f39, %f24, 0f41200000, %f23;
	mul.f32 	%f11, %f39, %f28;
	fma.rn.f32 	%f40, %f24, 0f41300000, %f23;
	mul.f32 	%f12, %f40, %f28;
	fma.rn.f32 	%f41, %f24, 0f41400000, %f23;
	mul.f32 	%f13, %f41, %f28;
	fma.rn.f32 	%f42, %f24, 0f41500000, %f23;
	mul.f32 	%f14, %f42, %f28;
	fma.rn.f32 	%f43, %f24, 0f41600000, %f23;
	mul.f32 	%f15, %f43, %f28;
	fma.rn.f32 	%f44, %f24, 0f41700000, %f23;
	mul.f32 	%f16, %f44, %f28;
	shl.b64 	%rd24, %rd3, 2;
	mov.u64 	%rd25, cachedTimeShiftsPerDM;
	add.s64 	%rd26, %rd24, %rd25;
	add.s64 	%rd43, %rd26, 4;
	mov.u32 	%r53, _ZZ42tensor_core_rotate_spectrum_smem_32_squareP6float2S0_llffE15timeShiftsArray;
	add.s32 	%r153, %r53, 64;
	mov.b32 	%r154, 64;
$L__BB4_4:
	ld.const.f32 	%f45, [%rd43+-4];
	mul.f32 	%f46, %f1, %f45;
	st.shared.f32 	[%r153+-64], %f46;
	mul.f32 	%f47, %f2, %f45;
	st.shared.f32 	[%r153+-60], %f47;
	mul.f32 	%f48, %f3, %f45;
	st.shared.f32 	[%r153+-56], %f48;
	mul.f32 	%f49, %f4, %f45;
	st.shared.f32 	[%r153+-52], %f49;
	mul.f32 	%f50, %f5, %f45;
	st.shared.f32 	[%r153+-48], %f50;
	mul.f32 	%f51, %f6, %f45;
	st.shared.f32 	[%r153+-44], %f51;
	mul.f32 	%f52, %f7, %f45;
	st.shared.f32 	[%r153+-40], %f52;
	mul.f32 	%f53, %f8, %f45;
	st.shared.f32 	[%r153+-36], %f53;
	mul.f32 	%f54, %f9, %f45;
	st.shared.f32 	[%r153+-32], %f54;
	mul.f32 	%f55, %f10, %f45;
	st.shared.f32 	[%r153+-28], %f55;
	mul.f32 	%f56, %f11, %f45;
	st.shared.f32 	[%r153+-24], %f56;
	mul.f32 	%f57, %f12, %f45;
	st.shared.f32 	[%r153+-20], %f57;
	mul.f32 	%f58, %f13, %f45;
	st.shared.f32 	[%r153+-16], %f58;
	mul.f32 	%f59, %f14, %f45;
	st.shared.f32 	[%r153+-12], %f59;
	mul.f32 	%f60, %f15, %f45;
	st.shared.f32 	[%r153+-8], %f60;
	mul.f32 	%f61, %f16, %f45;
	st.shared.f32 	[%r153+-4], %f61;
	ld.const.f32 	%f62, [%rd43];
	mul.f32 	%f63, %f1, %f62;
	st.shared.f32 	[%r153], %f63;
	mul.f32 	%f64, %f2, %f62;
	st.shared.f32 	[%r153+4], %f64;
	mul.f32 	%f65, %f3, %f62;
	st.shared.f32 	[%r153+8], %f65;
	mul.f32 	%f66, %f4, %f62;
	st.shared.f32 	[%r153+12], %f66;
	mul.f32 	%f67, %f5, %f62;
	st.shared.f32 	[%r153+16], %f67;
	mul.f32 	%f68, %f6, %f62;
	st.shared.f32 	[%r153+20], %f68;
	mul.f32 	%f69, %f7, %f62;
	st.shared.f32 	[%r153+24], %f69;
	mul.f32 	%f70, %f8, %f62;
	st.shared.f32 	[%r153+28], %f70;
	mul.f32 	%f71, %f9, %f62;
	st.shared.f32 	[%r153+32], %f71;
	mul.f32 	%f72, %f10, %f62;
	st.shared.f32 	[%r153+36], %f72;
	mul.f32 	%f73, %f11, %f62;
	st.shared.f32 	[%r153+40], %f73;
	mul.f32 	%f74, %f12, %f62;
	st.shared.f32 	[%r153+44], %f74;
	mul.f32 	%f75, %f13, %f62;
	st.shared.f32 	[%r153+48], %f75;
	mul.f32 	%f76, %f14, %f62;
	st.shared.f32 	[%r153+52], %f76;
	mul.f32 	%f77, %f15, %f62;
	st.shared.f32 	[%r153+56], %f77;
	mul.f32 	%f78, %f16, %f62;
	st.shared.f32 	[%r153+60], %f78;
	add.s32 	%r154, %r154, 128;
	add.s32 	%r153, %r153, 128;
	add.s64 	%rd43, %rd43, 8;
	setp.ne.s32 	%p6, %r154, 1088;
	@%p6 bra 	$L__BB4_4;
$L__BB4_5:
	bar.sync 	0;
	shl.b32 	%r54, %r2, 6;
	mov.u32 	%r55, _ZZ42tensor_core_rotate_spectrum_smem_32_squareP6float2S0_llffE15timeShiftsArray;
	add.s32 	%r56, %r55, %r54;
	shl.b32 	%r57, %r1, 2;
	add.s32 	%r58, %r56, %r57;
	ld.shared.f32 	%f17, [%r58];
	mul.f32 	%f79, %f17, 0f3F22F983;
	cvt.rni.s32.f32 	%r158, %f79;
	cvt.rn.f32.s32 	%f80, %r158;
	fma.rn.f32 	%f81, %f80, 0fBFC90FDA, %f17;
	fma.rn.f32 	%f82, %f80, 0fB3A22168, %f81;
	fma.rn.f32 	%f136, %f80, 0fA7C234C5, %f82;
	abs.f32 	%f19, %f17;
	setp.ltu.f32 	%p7, %f19, 0f47CE4780;
	@%p7 bra 	$L__BB4_13;
	setp.neu.f32 	%p8, %f19, 0f7F800000;
	@%p8 bra 	$L__BB4_8;
	mov.f32 	%f85, 0f00000000;
	mul.rn.f32 	%f136, %f17, %f85;
	mov.b32 	%r158, 0;
	bra.uni 	$L__BB4_13;
$L__BB4_8:
	mov.b32 	%r10, %f17;
	shl.b32 	%r60, %r10, 8;
	or.b32  	%r11, %r60, -2147483648;
	mov.b64 	%rd46, 0;
	mov.b32 	%r155, 0;
	mov.u64 	%rd44, __cudart_i2opi_f;
	mov.u64 	%rd45, %rd1;
$L__BB4_9:
	.pragma "nounroll";
	ld.global.nc.u32 	%r61, [%rd44];
	mad.wide.u32 	%rd29, %r61, %r11, %rd46;
	shr.u64 	%rd46, %rd29, 32;
	st.local.u32 	[%rd45], %rd29;
	add.s32 	%r155, %r155, 1;
	add.s64 	%rd45, %rd45, 4;
	add.s64 	%rd44, %rd44, 4;
	setp.ne.s32 	%p9, %r155, 6;
	@%p9 bra 	$L__BB4_9;
	shr.u32 	%r62, %r10, 23;
	st.local.u32 	[%rd1+24], %rd46;
	and.b32  	%r14, %r62, 31;
	and.b32  	%r63, %r62, 224;
	add.s32 	%r64, %r63, -128;
	shr.u32 	%r65, %r64, 5;
	mul.wide.u32 	%rd30, %r65, 4;
	sub.s64 	%rd13, %rd1, %rd30;
	ld.local.u32 	%r156, [%rd13+24];
	ld.local.u32 	%r157, [%rd13+20];
	setp.eq.s32 	%p10, %r14, 0;
	@%p10 bra 	$L__BB4_12;
	shf.l.wrap.b32 	%r156, %r157, %r156, %r14;
	ld.local.u32 	%r66, [%rd13+16];
	shf.l.wrap.b32 	%r157, %r66, %r157, %r14;
$L__BB4_12:
	shr.u32 	%r67, %r156, 30;
	shf.l.wrap.b32 	%r68, %r157, %r156, 2;
	shl.b32 	%r69, %r157, 2;
	shr.u32 	%r70, %r68, 31;
	add.s32 	%r71, %r70, %r67;
	neg.s32 	%r72, %r71;
	setp.lt.s32 	%p11, %r10, 0;
	selp.b32 	%r158, %r72, %r71, %p11;
	xor.b32  	%r73, %r68, %r10;
	shr.s32 	%r74, %r68, 31;
	xor.b32  	%r75, %r74, %r68;
	xor.b32  	%r76, %r74, %r69;
	cvt.u64.u32 	%rd31, %r75;
	shl.b64 	%rd32, %rd31, 32;
	cvt.u64.u32 	%rd33, %r76;
	or.b64  	%rd34, %rd32, %rd33;
	cvt.rn.f64.s64 	%fd1, %rd34;
	mul.f64 	%fd2, %fd1, 0d3BF921FB54442D19;
	cvt.rn.f32.f64 	%f83, %fd2;
	neg.f32 	%f84, %f83;
	setp.lt.s32 	%p12, %r73, 0;
	selp.f32 	%f136, %f84, %f83, %p12;
$L__BB4_13:
	mul.f32 	%f89, %f136, %f136;
	fma.rn.f32 	%f90, %f89, 0f37CBAC00, 0fBAB607ED;
	fma.rn.f32 	%f91, %f90, %f89, 0f3D2AAABB;
	fma.rn.f32 	%f92, %f91, %f89, 0fBEFFFFFF;
	fma.rn.f32 	%f93, %f92, %f89, 0f3F800000;
	fma.rn.f32 	%f94, %f89, %f136, 0f00000000;
	fma.rn.f32 	%f95, %f89, 0fB94D4153, 0f3C0885E4;
	fma.rn.f32 	%f96, %f95, %f89, 0fBE2AAAA8;
	fma.rn.f32 	%f97, %f96, %f94, %f136;
	and.b32  	%r82, %r158, 1;
	setp.eq.b32 	%p13, %r82, 1;
	selp.f32 	%f98, %f93, %f97, %p13;
	selp.f32 	%f99, %f97, %f93, %p13;
	and.b32  	%r83, %r158, 2;
	setp.eq.s32 	%p14, %r83, 0;
	add.s32 	%r84, %r158, 1;
	and.b32  	%r85, %r84, 2;
	setp.eq.s32 	%p15, %r85, 0;
	neg.f32 	%f100, %f99;
	selp.f32 	%f86, %f99, %f100, %p15;
	// begin inline asm
	{  cvt.rn.f16.f32 %rs3, %f86;}

	// end inline asm
	shl.b32 	%r86, %r2, 5;
	mov.u32 	%r87, _ZZ42tensor_core_rotate_spectrum_smem_32_squareP6float2S0_llffE15phasorReal_half;
	add.s32 	%r88, %r87, %r86;
	shl.b32 	%r89, %r1, 1;
	add.s32 	%r90, %r88, %r89;
	st.shared.u16 	[%r90], %rs3;
	neg.f32 	%f101, %f98;
	selp.f32 	%f87, %f101, %f98, %p14;
	// begin inline asm
	{  cvt.rn.f16.f32 %rs4, %f87;}

	// end inline asm
	mov.u32 	%r91, _ZZ42tensor_core_rotate_spectrum_smem_32_squareP6float2S0_llffE15phasorImag_half;
	add.s32 	%r92, %r91, %r86;
	add.s32 	%r93, %r92, %r89;
	st.shared.u16 	[%r93], %rs4;
	mov.u32 	%r94, _ZZ42tensor_core_rotate_spectrum_smem_32_squareP6float2S0_llffE14inputReal_half;
	mov.b32 	%r95, 16;
	wmma.load.a.sync.aligned.row.m16n16k16.shared.f16 	{%r96, %r97, %r98, %r99, %r100, %r101, %r102, %r103}, [%r94], %r95;
	mov.u32 	%r104, _ZZ42tensor_core_rotate_spectrum_smem_32_squareP6float2S0_llffE14inputImag_half;
	wmma.load.a.sync.aligned.row.m16n16k16.shared.f16 	{%r105, %r106, %r107, %r108, %r109, %r110, %r111, %r112}, [%r104], %r95;
	wmma.load.b.sync.aligned.col.m16n16k16.shared.f16 	{%r113, %r114, %r115, %r116, %r117, %r118, %r119, %r120}, [%r87], %r95;
	wmma.load.b.sync.aligned.col.m16n16k16.shared.f16 	{%r121, %r122, %r123, %r124, %r125, %r126, %r127, %r128}, [%r91], %r95;
	mov.f32 	%f88, 0f00000000;
	// begin inline asm
	{  cvt.rn.f16.f32 %rs5, %f88;}

	// end inline asm
	mov.b32 	%r129, {%rs5, %rs5};
	wmma.mma.sync.aligned.row.col.m16n16k16.f16.f16 {%r130, %r131, %r132, %r133}, {%r96, %r97, %r98, %r99, %r100, %r101, %r102, %r103}, {%r113, %r114, %r115, %r116, %r117, %r118, %r119, %r120}, {%r129, %r129, %r129, %r129};
	wmma.mma.sync.aligned.row.col.m16n16k16.f16.f16 {%r134, %r135, %r136, %r137}, {%r105, %r106, %r107, %r108, %r109, %r110, %r111, %r112}, {%r121, %r122, %r123, %r124, %r125, %r126, %r127, %r128}, {%r130, %r131, %r132, %r133};
	wmma.mma.sync.aligned.row.col.m16n16k16.f16.f16 {%r138, %r139, %r140, %r141}, {%r96, %r97, %r98, %r99, %r100, %r101, %r102, %r103}, {%r121, %r122, %r123, %r124, %r125, %r126, %r127, %r128}, {%r129, %r129, %r129, %r129};
	wmma.mma.sync.aligned.row.col.m16n16k16.f16.f16 {%r142, %r143, %r144, %r145}, {%r105, %r106, %r107, %r108, %r109, %r110, %r111, %r112}, {%r113, %r114, %r115, %r116, %r117, %r118, %r119, %r120}, {%r138, %r139, %r140, %r141};
	mov.u32 	%r146, _ZZ42tensor_core_rotate_spectrum_smem_32_squareP6float2S0_llffE11result_real;
	wmma.store.d.sync.aligned.row.m16n16k16.shared.f16 	[%r146], {%r134, %r135, %r136, %r137}, %r95;
	mov.u32 	%r147, _ZZ42tensor_core_rotate_spectrum_smem_32_squareP6float2S0_llffE11result_imag;
	wmma.store.d.sync.aligned.row.m16n16k16.shared.f16 	[%r147], {%r142, %r143, %r144, %r145}, %r95;
	mov.u32 	%r148, _ZZ42tensor_core_rotate_spectrum_smem_32_squareP6float2S0_llffE6output;
	add.s32 	%r161, %r148, 64;
	add.s32 	%r160, %r147, 16;
	add.s32 	%r159, %r146, 16;
	mov.b32 	%r162, 64;
$L__BB4_14:
	ld.shared.u16 	%rs6, [%r159+-16];
	// begin inline asm
	{  cvt.f32.f16 %f102, %rs6;}

	// end inline asm
	ld.shared.u16 	%rs7, [%r160+-16];
	// begin inline asm
	{  cvt.f32.f16 %f103, %rs7;}

	// end inline asm
	st.shared.v2.f32 	[%r161+-64], {%f102, %f103};
	ld.shared.u16 	%rs8, [%r159+-14];
	// begin inline asm
	{  cvt.f32.f16 %f104, %rs8;}

	// end inline asm
	ld.shared.u16 	%rs9, [%r160+-14];
	// begin inline asm
	{  cvt.f32.f16 %f105, %rs9;}

	// end inline asm
	st.shared.v2.f32 	[%r161+-56], {%f104, %f105};
	ld.shared.u16 	%rs10, [%r159+-12];
	// begin inline asm
	{  cvt.f32.f16 %f106, %rs10;}

	// end inline asm
	ld.shared.u16 	%rs11, [%r160+-12];
	// begin inline asm
	{  cvt.f32.f16 %f107, %rs11;}

	// end inline asm
	st.shared.v2.f32 	[%r161+-48], {%f106, %f107};
	ld.shared.u16 	%rs12, [%r159+-10];
	// begin inline asm
	{  cvt.f32.f16 %f108, %rs12;}

	// end inline asm
	ld.shared.u16 	%rs13, [%r160+-10];
	// begin inline asm
	{  cvt.f32.f16 %f109, %rs13;}

	// end inline asm
	st.shared.v2.f32 	[%r161+-40], {%f108, %f109};
	ld.shared.u16 	%rs14, [%r159+-8];
	// begin inline asm
	{  cvt.f32.f16 %f110, %rs14;}

	// end inline asm
	ld.shared.u16 	%rs15, [%r160+-8];
	// begin inline asm
	{  cvt.f32.f16 %f111, %rs15;}

	// end inline asm
	st.shared.v2.f32 	[%r161+-32], {%f110, %f111};
	ld.shared.u16 	%rs16, [%r159+-6];
	// begin inline asm
	{  cvt.f32.f16 %f112, %rs16;}

	// end inline asm
	ld.shared.u16 	%rs17, [%r160+-6];
	// begin inline asm
	{  cvt.f32.f16 %f113, %rs17;}

	// end inline asm
	st.shared.v2.f32 	[%r161+-24], {%f112, %f113};
	ld.shared.u16 	%rs18, [%r159+-4];
	// begin inline asm
	{  cvt.f32.f16 %f114, %rs18;}

	// end inline asm
	ld.shared.u16 	%rs19, [%r160+-4];
	// begin inline asm
	{  cvt.f32.f16 %f115, %rs19;}

	// end inline asm
	st.shared.v2.f32 	[%r161+-16], {%f114, %f115};
	ld.shared.u16 	%rs20, [%r159+-2];
	// begin inline asm
	{  cvt.f32.f16 %f116, %rs20;}

	// end inline asm
	ld.shared.u16 	%rs21, [%r160+-2];
	// begin inline asm
	{  cvt.f32.f16 %f117, %rs21;}

	// end inline asm
	st.shared.v2.f32 	[%r161+-8], {%f116, %f117};
	ld.shared.u16 	%rs22, [%r159];
	// begin inline asm
	{  cvt.f32.f16 %f118, %rs22;}

	// end inline asm
	ld.shared.u16 	%rs23, [%r160];
	// begin inline asm
	{  cvt.f32.f16 %f119, %rs23;}

	// end inline asm
	st.shared.v2.f32 	[%r161], {%f118, %f119};
	ld.shared.u16 	%rs24, [%r159+2];
	// begin inline asm
	{  cvt.f32.f16 %f120, %rs24;}

	// end inline asm
	ld.shared.u16 	%rs25, [%r160+2];
	// begin inline asm
	{  cvt.f32.f16 %f121, %rs25;}

	// end inline asm
	st.shared.v2.f32 	[%r161+8], {%f120, %f121};
	ld.shared.u16 	%rs26, [%r159+4];
	// begin inline asm
	{  cvt.f32.f16 %f122, %rs26;}

	// end inline asm
	ld.shared.u16 	%rs27, [%r160+4];
	// begin inline asm
	{  cvt.f32.f16 %f123, %rs27;}

	// end inline asm
	st.shared.v2.f32 	[%r161+16], {%f122, %f123};
	ld.shared.u16 	%rs28, [%r159+6];
	// begin inline asm
	{  cvt.f32.f16 %f124, %rs28;}

	// end inline asm
	ld.shared.u16 	%rs29, [%r160+6];
	// begin inline asm
	{  cvt.f32.f16 %f125, %rs29;}

	// end inline asm
	st.shared.v2.f32 	[%r161+24], {%f124, %f125};
	ld.shared.u16 	%rs30, [%r159+8];
	// begin inline asm
	{  cvt.f32.f16 %f126, %rs30;}

	// end inline asm
	ld.shared.u16 	%rs31, [%r160+8];
	// begin inline asm
	{  cvt.f32.f16 %f127, %rs31;}

	// end inline asm
	st.shared.v2.f32 	[%r161+32], {%f126, %f127};
	ld.shared.u16 	%rs32, [%r159+10];
	// begin inline asm
	{  cvt.f32.f16 %f128, %rs32;}

	// end inline asm
	ld.shared.u16 	%rs33, [%r160+10];
	// begin inline asm
	{  cvt.f32.f16 %f129, %rs33;}

	// end inline asm
	st.shared.v2.f32 	[%r161+40], {%f128, %f129};
	ld.shared.u16 	%rs34, [%r159+12];
	// begin inline asm
	{  cvt.f32.f16 %f130, %rs34;}

	// end inline asm
	ld.shared.u16 	%rs35, [%r160+12];
	// begin inline asm
	{  cvt.f32.f16 %f131, %rs35;}

	// end inline asm
	st.shared.v2.f32 	[%r161+48], {%f130, %f131};
	ld.shared.u16 	%rs36, [%r159+14];
	// begin inline asm
	{  cvt.f32.f16 %f132, %rs36;}

	// end inline asm
	ld.shared.u16 	%rs37, [%r160+14];
	// begin inline asm
	{  cvt.f32.f16 %f133, %rs37;}

	// end inline asm
	st.shared.v2.f32 	[%r161+56], {%f132, %f133};
	add.s32 	%r162, %r162, 128;
	add.s32 	%r161, %r161, 128;
	add.s32 	%r160, %r160, 32;
	add.s32 	%r159, %r159, 32;
	setp.ne.s32 	%p16, %r162, 2112;
	@%p16 bra 	$L__BB4_14;
	@%p4 bra 	$L__BB4_17;
	ld.param.u64 	%rd42, [_Z42tensor_core_rotate_spectrum_smem_32_squareP6float2S0_llff_param_2];
	ld.param.u64 	%rd40, [_Z42tensor_core_rotate_spectrum_smem_32_squareP6float2S0_llff_param_1];
	mov.u32 	%r149, %ctaid.x;
	mov.u32 	%r150, %ntid.x;
	mov.u32 	%r151, %tid.x;
	mad.lo.s32 	%r152, %r149, %r150, %r151;
	cvt.s64.s32 	%rd35, %r152;
	mad.lo.s64 	%rd36, %rd42, %rd3, %rd35;
	cvta.to.global.u64 	%rd37, %rd40;
	shl.b64 	%rd38, %rd36, 3;
	add.s64 	%rd39, %rd37, %rd38;
	ld.shared.v2.f32 	{%f134, %f135}, [%r4];
	st.global.v2.f32 	[%rd39], {%f134, %f135};
$L__BB4_17:
	ret;

}
	// .globl	_Z42unoptimised_rotate_spectrum_smem_32_squareP6float2S0_llff
.visible .entry _Z42unoptimised_rotate_spectrum_smem_32_squareP6float2S0_llff(
	.param .u64 .ptr .align 1 _Z42unoptimised_rotate_spectrum_smem_32_squareP6float2S0_llff_param_0,
	.param .u64 .ptr .align 1 _Z42unoptimised_rotate_spectrum_smem_32_squareP6float2S0_llff_param_1,
	.param .u64 _Z42unoptimised_rotate_spectrum_smem_32_squareP6float2S0_llff_param_2,
	.param .u64 _Z42unoptimised_rotate_spectrum_smem_32_squareP6float2S0_llff_param_3,
	.param .f32 _Z42unoptimised_rotate_spectrum_smem_32_squareP6float2S0_llff_param_4,
	.param .f32 _Z42unoptimised_rotate_spectrum_smem_32_squareP6float2S0_llff_param_5
)
{
	.local .align 8 .b8 	__local_depot5[56];
	.reg .b64 	%SP;
	.reg .b64 	%SPL;
	.reg .pred 	%p<33>;
	.reg .b32 	%r<87>;
	.reg .b32 	%f<73>;
	.reg .b64 	%rd<45>;
	.reg .b64 	%fd<5>;
	// demoted variable
	.shared .align 8 .b8 _ZZ42unoptimised_rotate_spectrum_smem_32_squareP6float2S0_llffE6output[2048];
	mov.u64 	%SPL, __local_depot5;
	cvta.local.u64 	%SP, %SPL;
	ld.param.u64 	%rd11, [_Z42unoptimised_rotate_spectrum_smem_32_squareP6float2S0_llff_param_0];
	ld.param.u64 	%rd13, [_Z42unoptimised_rotate_spectrum_smem_32_squareP6float2S0_llff_param_2];
	ld.param.u64 	%rd14, [_Z42unoptimised_rotate_spectrum_smem_32_squareP6float2S0_llff_param_3];
	ld.param.f32 	%f71, [_Z42unoptimised_rotate_spectrum_smem_32_squareP6float2S0_llff_param_4];
	ld.param.f32 	%f18, [_Z42unoptimised_rotate_spectrum_smem_32_squareP6float2S0_llff_param_5];
	add.u64 	%rd1, %SPL, 0;
	mov.u32 	%r1, %tid.x;
	mov.u32 	%r2, %tid.y;
	mov.u32 	%r21, %ctaid.x;
	mov.u32 	%r22, %ntid.x;
	mad.lo.s32 	%r3, %r21, %r22, %r1;
	mov.u32 	%r23, %ctaid.y;
	mov.u32 	%r24, %ntid.y;
	mad.lo.s32 	%r25, %r23, %r24, %r2;
	cvt.s64.s32 	%rd2, %r3;
	setp.gt.s64 	%p3, %rd13, %rd2;
	cvt.u64.u32 	%rd3, %r25;
	setp.gt.s64 	%p4, %rd14, %rd3;
	and.pred  	%p1, %p3, %p4;
	not.pred 	%p5, %p1;
	@%p5 bra 	$L__BB5_2;
	cvta.to.global.u64 	%rd17, %rd11;
	mad.lo.s64 	%rd18, %rd13, %rd3, %rd2;
	shl.b64 	%rd19, %rd18, 3;
	add.s64 	%rd20, %rd17, %rd19;
	ld.global.v2.f32 	{%f69, %f70}, [%rd20];
$L__BB5_2:
	cvt.u32.u64 	%r28, %rd3;
	shl.b32 	%r29, %r2, 7;
	mov.u32 	%r30, _ZZ42unoptimised_rotate_spectrum_smem_32_squareP6float2S0_llffE6output;
	shl.b32 	%r31, %r1, 3;
	add.s32 	%r5, %r30, %r31;
	add.s32 	%r4, %r5, %r29;
	mov.f32 	%f20, 0f00000000;
	st.shared.v2.f32 	[%r4], {%f20, %f20};
	shl.b64 	%rd22, %rd3, 2;
	mov.u64 	%rd23, cachedTimeShiftsPerDM;
	add.s64 	%rd24, %rd23, %rd22;
	ld.const.f32 	%f5, [%rd24];
	setp.lt.s32 	%p6, %r3, 10;
	setp.eq.s32 	%p7, %r28, 10;
	and.pred  	%p2, %p6, %p7;
	neg.f32 	%f6, %f70;
	mov.b32 	%r82, 0;
	not.pred 	%p8, %p2;
	add.u64 	%rd25, %SP, 32;
	mov.u64 	%rd27, $str;
	mov.u64 	%rd29, __cudart_i2opi_f;
$L__BB5_3:
	cvt.rn.f32.s32 	%f21, %r3;
	mul.f32 	%f22, %f71, %f21;
	mul.f32 	%f8, %f5, %f22;
	@%p8 bra 	$L__BB5_5;
	cvt.f64.f32 	%fd1, %f8;
	cvt.f64.f32 	%fd2, %f71;
	cvta.to.local.u64 	%rd26, %rd25;
	st.local.u32 	[%rd26], %r3;
	st.local.f64 	[%rd26+8], %fd1;
	st.local.f64 	[%rd26+16], %fd2;
	cvta.global.u64 	%rd28, %rd27;
	{ // callseq 0, 0
	.param .b64 param0;
	st.param.b64 	[param0], %rd28;
	.param .b64 param1;
	st.param.b64 	[param1], %rd25;
	.param .b32 retval0;
	call.uni (retval0), 
	vprintf, 
	(
	param0, 
	param1
	);
	ld.param.b32 	%r32, [retval0];
	} // callseq 0
$L__BB5_5:
	mul.f32 	%f23, %f8, 0f3F22F983;
	cvt.rni.s32.f32 	%r86, %f23;
	cvt.rn.f32.s32 	%f24, %r86;
	fma.rn.f32 	%f25, %f24, 0fBFC90FDA, %f8;
	fma.rn.f32 	%f26, %f24, 0fB3A22168, %f25;
	fma.rn.f32 	%f72, %f24, 0fA7C234C5, %f26;
	abs.f32 	%f10, %f8;
	setp.ltu.f32 	%p9, %f10, 0f47CE4780;
	@%p9 bra 	$L__BB5_13;
	setp.neu.f32 	%p10, %f10, 0f7F800000;
	@%p10 bra 	$L__BB5_8;
	mov.f32 	%f29, 0f00000000;
	mul.rn.f32 	%f72, %f8, %f29;
	mov.b32 	%r86, 0;
	bra.uni 	$L__BB5_13;
$L__BB5_8:
	mov.b32 	%r8, %f8;
	mov.b64 	%rd44, 0;
	mov.b32 	%r83, 0;
	mov.u64 	%rd42, %rd29;
	mov.u64 	%rd43, %rd1;
$L__BB5_9:
	.pragma "nounroll";
	ld.global.nc.u32 	%r35, [%rd42];
	shl.b32 	%r36, %r8, 8;
	or.b32  	%r37, %r36, -2147483648;
	mad.wide.u32 	%rd31, %r35, %r37, %rd44;
	shr.u64 	%rd44, %rd31, 32;
	st.local.u32 	[%rd43], %rd31;
	add.s32 	%r83, %r83, 1;
	add.s64 	%rd43, %rd43, 4;
	add.s64 	%rd42, %rd42, 4;
	setp.ne.s32 	%p11, %r83, 6;
	@%p11 bra 	$L__BB5_9;
	shr.u32 	%r38, %r8, 23;
	st.local.u32 	[%rd1+24], %rd44;
	and.b32  	%r11, %r38, 31;
	and.b32  	%r39, %r38, 224;
	add.s32 	%r40, %r39, -128;
	shr.u32 	%r41, %r40, 5;
	mul.wide.u32 	%rd32, %r41, 4;
	sub.s64 	%rd10, %rd1, %rd32;
	ld.local.u32 	%r84, [%rd10+24];
	ld.local.u32 	%r85, [%rd10+20];
	setp.eq.s32 	%p12, %r11, 0;
	@%p12 bra 	$L__BB5_12;
	shf.l.wrap.b32 	%r84, %r85, %r84, %r11;
	ld.local.u32 	%r42, [%rd10+16];
	shf.l.wrap.b32 	%r85, %r42, %r85, %r11;
$L__BB5_12:
	shr.u32 	%r43, %r84, 30;
	shf.l.wrap.b32 	%r44, %r85, %r84, 2;
	shl.b32 	%r45, %r85, 2;
	shr.u32 	%r46, %r44, 31;
	add.s32 	%r47, %r46, %r43;
	neg.s32 	%r48, %r47;
	setp.lt.s32 	%p13, %r8, 0;
	selp.b32 	%r86, %r48, %r47, %p13;
	xor.b32  	%r49, %r44, %r8;
	shr.s32 	%r50, %r44, 31;
	xor.b32  	%r51, %r50, %r44;
	xor.b32  	%r52, %r50, %r45;
	cvt.u64.u32 	%rd33, %r51;
	shl.b64 	%rd34, %rd33, 32;
	cvt.u64.u32 	%rd35, %r52;
	or.b64  	%rd36, %rd34, %rd35;
	cvt.rn.f64.s64 	%fd3, %rd36;
	mul.f64 	%fd4, %fd3, 0d3BF921FB54442D19;
	cvt.rn.f32.f64 	%f27, %fd4;
	neg.f32 	%f28, %f27;
	setp.lt.s32 	%p14, %r49, 0;
	selp.f32 	%f72, %f28, %f27, %p14;
$L__BB5_13:
	setp.ne.s32 	%p15, %r2, 0;
	mul.f32 	%f30, %f72, %f72;
	fma.rn.f32 	%f31, %f30, 0f37CBAC00, 0fBAB607ED;
	fma.rn.f32 	%f32, %f31, %f30, 0f3D2AAABB;
	fma.rn.f32 	%f33, %f32, %f30, 0fBEFFFFFF;
	fma.rn.f32 	%f34, %f33, %f30, 0f3F800000;
	fma.rn.f32 	%f35, %f30, %f72, 0f00000000;
	fma.rn.f32 	%f36, %f30, 0fB94D4153, 0f3C0885E4;
	fma.rn.f32 	%f37, %f36, %f30, 0fBE2AAAA8;
	fma.rn.f32 	%f38, %f37, %f35, %f72;
	and.b32  	%r54, %r86, 1;
	setp.eq.b32 	%p16, %r54, 1;
	selp.f32 	%f39, %f34, %f38, %p16;
	selp.f32 	%f40, %f38, %f34, %p16;
	and.b32  	%r55, %r86, 2;
	setp.eq.s32 	%p17, %r55, 0;
	neg.f32 	%f41, %f39;
	selp.f32 	%f42, %f39, %f41, %p17;
	add.s32 	%r56, %r86, 1;
	and.b32  	%r57, %r56, 2;
	setp.eq.s32 	%p18, %r57, 0;
	neg.f32 	%f43, %f40;
	selp.f32 	%f44, %f40, %f43, %p18;
	mul.f32 	%f45, %f42, %f6;
	fma.rn.f32 	%f46, %f69, %f44, %f45;
	mul.f32 	%f47, %f70, %f44;
	fma.rn.f32 	%f48, %f69, %f42, %f47;
	bar.sync 	0;
	mov.pred 	%p19, -1;
	mov.b32 	%r58, -1;
	vote.sync.ballot.b32 	%r59, %p19, %r58;
	mov.b32 	%r60, %f46;
	shfl.sync.down.b32	%r61|%p21, %r60, 16, 31, %r59;
	mov.b32 	%f49, %r61;
	add.f32 	%f50, %f46, %f49;
	mov.b32 	%r62, %f48;
	shfl.sync.down.b32	%r63|%p22, %r62, 16, 31, %r59;
	mov.b32 	%f51, %r63;
	add.f32 	%f52, %f48, %f51;
	mov.b32 	%r64, %f50;
	shfl.sync.down.b32	%r65|%p23, %r64, 8, 31, %r59;
	mov.b32 	%f53, %r65;
	add.f32 	%f54, %f50, %f53;
	mov.b32 	%r66, %f52;
	shfl.sync.down.b32	%r67|%p24, %r66, 8, 31, %r59;
	mov.b32 	%f55, %r67;
	add.f32 	%f56, %f52, %f55;
	mov.b32 	%r68, %f54;
	shfl.sync.down.b32	%r69|%p25, %r68, 4, 31, %r59;
	mov.b32 	%f57, %r69;
	add.f32 	%f58, %f54, %f57;
	mov.b32 	%r70, %f56;
	shfl.sync.down.b32	%r71|%p26, %r70, 4, 31, %r59;
	mov.b32 	%f59, %r71;
	add.f32 	%f60, %f56, %f59;
	mov.b32 	%r72, %f58;
	shfl.sync.down.b32	%r73|%p27, %r72, 2, 31, %r59;
	mov.b32 	%f61, %r73;
	add.f32 	%f62, %f58, %f61;
	mov.b32 	%r74, %f60;
	shfl.sync.down.b32	%r75|%p28, %r74, 2, 31, %r59;
	mov.b32 	%f63, %r75;
	add.f32 	%f64, %f60, %f63;
	mov.b32 	%r76, %f62;
	shfl.sync.down.b32	%r77|%p29, %r76, 1, 31, %r59;
	mov.b32 	%f65, %r77;
	add.f32 	%f14, %f62, %f65;
	mov.b32 	%r78, %f64;
	shfl.sync.down.b32	%r79|%p30, %r78, 1, 31, %r59;
	mov.b32 	%f66, %r79;
	add.f32 	%f15, %f64, %f66;
	@%p15 bra 	$L__BB5_15;
	shl.b32 	%r80, %r82, 7;
	add.s32 	%r81, %r5, %r80;
	st.shared.v2.f32 	[%r81], {%f14, %f15};
$L__BB5_15:
	add.f32 	%f71, %f18, %f71;
	add.s32 	%r82, %r82, 1;
	setp.ne.s32 	%p31, %r82, 16;
	@%p31 bra 	$L__BB5_3;
	bar.sync 	0;
	@%p5 bra 	$L__BB5_18;
	ld.param.u64 	%rd41, [_Z42unoptimised_rotate_spectrum_smem_32_squareP6float2S0_llff_param_1];
	mad.lo.s64 	%rd37, %rd13, %rd3, %rd2;
	cvta.to.global.u64 	%rd38, %rd41;
	shl.b64 	%rd39, %rd37, 3;
	add.s64 	%rd40, %rd38, %rd39;
	ld.shared.v2.f32 	{%f67, %f68}, [%r4];
	st.global.v2.f32 	[%rd40], {%f67, %f68};
$L__BB5_18:
	ret;

}
	// .globl	_Z24sum_across_channels_smemP6float2S0_ll
.visible .entry _Z24sum_across_channels_smemP6float2S0_ll(
	.param .u64 .ptr .align 1 _Z24sum_across_channels_smemP6float2S0_ll_param_0,
	.param .u64 .ptr .align 1 _Z24sum_across_channels_smemP6float2S0_ll_param_1,
	.param .u64 _Z24sum_across_channels_smemP6float2S0_ll_param_2,
	.param .u64 _Z24sum_across_channels_smemP6float2S0_ll_param_3
)
{
	.reg .pred 	%p<7>;
	.reg .b32 	%r<18>;
	.reg .b32 	%f<23>;
	.reg .b64 	%rd<18>;
	// demoted variable
	.shared .align 8 .b8 _ZZ24sum_across_channels_smemP6float2S0_llE5input[8192];
	ld.param.u64 	%rd2, [_Z24sum_across_channels_smemP6float2S0_ll_param_0];
	ld.param.u64 	%rd3, [_Z24sum_across_channels_smemP6float2S0_ll_param_1];
	ld.param.u64 	%rd4, [_Z24sum_across_channels_smemP6float2S0_ll_param_2];
	ld.param.u64 	%rd5, [_Z24sum_across_channels_smemP6float2S0_ll_param_3];
	mov.u32 	%r1, %tid.x;
	mov.u32 	%r6, %tid.y;
	mov.u32 	%r8, %ctaid.x;
	mov.u32 	%r9, %ntid.x;
	mad.lo.s32 	%r10, %r8, %r9, %r1;
	mov.u32 	%r2, %ctaid.y;
	cvt.s64.s32 	%rd1, %r10;
	setp.le.s64 	%p1, %rd4, %rd1;
	shl.b32 	%r3, %r6, 5;
	cvt.u64.u32 	%rd7, %r3;
	setp.le.s64 	%p2, %rd5, %rd7;
	shl.b32 	%r11, %r6, 6;
	mov.u32 	%r12, _ZZ24sum_across_channels_smemP6float2S0_llE5input;
	add.s32 	%r4, %r12, %r11;
	shl.b32 	%r13, %r1, 3;
	add.s32 	%r5, %r4, %r13;
	or.pred  	%p3, %p1, %p2;
	@%p3 bra 	$L__BB6_2;
	cvta.to.global.u64 	%rd8, %rd2;
	add.s32 	%r14, %r3, %r2;
	cvt.u64.u32 	%rd9, %r14;
	mad.lo.s64 	%rd10, %rd4, %rd9, %rd1;
	shl.b64 	%rd11, %rd10, 3;
	add.s64 	%rd12, %rd8, %rd11;
	ld.global.v2.f32 	{%f1, %f2}, [%rd12];
	st.shared.v2.f32 	[%r5], {%f1, %f2};
$L__BB6_2:
	setp.gt.u32 	%p4, %r1, 3;
	@%p4 bra 	$L__BB6_4;
	ld.shared.v2.f32 	{%f3, %f4}, [%r5+32];
	ld.shared.v2.f32 	{%f5, %f6}, [%r5];
	add.f32 	%f7, %f3, %f5;
	add.f32 	%f8, %f4, %f6;
	st.shared.v2.f32 	[%r5], {%f7, %f8};
$L__BB6_4:
	bar.sync 	0;
	setp.gt.u32 	%p5, %r1, 1;
	@%p5 bra 	$L__BB6_6;
	ld.shared.v2.f32 	{%f9, %f10}, [%r5+16];
	ld.shared.v2.f32 	{%f11, %f12}, [%r5];
	add.f32 	%f13, %f9, %f11;
	add.f32 	%f14, %f10, %f12;
	st.shared.v2.f32 	[%r5], {%f13, %f14};
$L__BB6_6:
	bar.sync 	0;
	setp.ne.s32 	%p6, %r1, 0;
	@%p6 bra 	$L__BB6_8;
	ld.shared.v2.f32 	{%f15, %f16}, [%r4+8];
	ld.shared.v2.f32 	{%f17, %f18}, [%r5];
	add.f32 	%f19, %f15, %f17;
	add.f32 	%f20, %f16, %f18;
	st.shared.v2.f32 	[%r5], {%f19, %f20};
$L__BB6_8:
	bar.sync 	0;
	cvta.to.global.u64 	%rd13, %rd3;
	cvt.u64.u32 	%rd14, %r2;
	mad.lo.s64 	%rd15, %rd4, %rd14, %rd1;
	shl.b64 	%rd16, %rd15, 3;
	add.s64 	%rd17, %rd13, %rd16;
	add.s32 	%r17, %r12, %r13;
	ld.shared.v2.f32 	{%f21, %f22}, [%r17];
	st.global.v2.f32 	[%rd17], {%f21, %f22};
	ret;

}


// ===== COMPILED SASS (sm_100) =====

	.target	sm_100

	.elftype	@"ET_EXEC"


//--------------------- .note.nv.tkinfo           --------------------------
	.section	.note.nv.tkinfo,"",@"SHT_NOTE"
	.sectionflags	@"SHF_NOTE_NV_TKINFO"
	.tkinfo
        /*0018*/ 	.word	0x00000002
        /*0030*/ 	.string	""
        /*0030*/ 	.string	"ptxas"
        /*0030*/ 	.string	"Cuda compilation tools, release 13.0, V13.0.88"
        /*0030*/ 	.string	"Build cuda_13.0.r13.0/compiler.36424714_0"
        /*0030*/ 	.string	"-arch sm_100 -m 64 "



//--------------------- .note.nv.cuinfo           --------------------------
	.section	.note.nv.cuinfo,"",@"SHT_NOTE"
	.sectionflags	@"SHF_NOTE_NV_CUINFO"
        /*0018*/ 	.short	0x0002
        /*001a*/ 	.short	0x0064
        /*001c*/ 	.short	0x0082
	.zero		2


//--------------------- .nv.info                  --------------------------
	.section	.nv.info,"",@"SHT_CUDA_INFO"
	.align	4


	//----- nvinfo : EIATTR_REGCOUNT
	.align		4
        /*0000*/ 	.byte	0x04, 0x2f
        /*0002*/ 	.short	(.L_4 - .L_3)
	.align		4
.L_3:
        /*0004*/ 	.word	index@(_Z42transpose_and_cast_uint8_t_to_padded_floatPhPfiii)
        /*0008*/ 	.word	0x0000000a


	//----- nvinfo : EIATTR_FRAME_SIZE
	.align		4
.L_4:
        /*000c*/ 	.byte	0x04, 0x11
        /*000e*/ 	.short	(.L_6 - .L_5)
	.align		4
.L_5:
        /*0010*/ 	.word	index@(_Z42transpose_and_cast_uint8_t_to_padded_floatPhPfiii)
        /*0014*/ 	.word	0x00000000


	//----- nvinfo : EIATTR_REGCOUNT
	.align		4
.L_6:
        /*0018*/ 	.byte	0x04, 0x2f
        /*001a*/ 	.short	(.L_8 - .L_7)
	.align		4
.L_7:
        /*001c*/ 	.word	index@(_Z15rotate_spectrumP6float2S0_llf)
        /*0020*/ 	.word	0x00000015


	//----- nvinfo : EIATTR_FRAME_SIZE
	.align		4
.L_8:
        /*0024*/ 	.byte	0x04, 0x11
        /*0026*/ 	.short	(.L_10 - .L_9)
	.align		4
.L_9:
        /*0028*/ 	.word	index@(_Z15rotate_spectrumP6float2S0_llf)
        /*002c*/ 	.word	0x00000000


	//----- nvinfo : EIATTR_REGCOUNT
	.align		4
.L_10:
        /*0030*/ 	.byte	0x04, 0x2f
        /*0032*/ 	.short	(.L_12 - .L_11)
	.align		4
.L_11:
        /*0034*/ 	.word	index@(_Z19sum_across_channelsP6float2S0_ll)
        /*0038*/ 	.word	0x00000020


	//----- nvinfo : EIATTR_FRAME_SIZE
	.align		4
.L_12:
        /*003c*/ 	.byte	0x04, 0x11
        /*003e*/ 	.short	(.L_14 - .L_13)
	.align		4
.L_13:
        /*0040*/ 	.word	index@(_Z19sum_across_channelsP6float2S0_ll)
        /*0044*/ 	.word	0x00000000


	//----- nvinfo : EIATTR_REGCOUNT
	.align		4
.L_14:
        /*0048*/ 	.byte	0x04, 0x2f
        /*004a*/ 	.short	(.L_16 - .L_15)
	.align		4
.L_15:
        /*004c*/ 	.word	index@(_Z30rotate_spectrum_smem_32_squareP6float2S0_llff)
        /*0050*/ 	.word	0x00000020


	//----- nvinfo : EIATTR_FRAME_SIZE
	.align		4
.L_16:
        /*0054*/ 	.byte	0x04, 0x11
        /*0056*/ 	.short	(.L_18 - .L_17)
	.align		4
.L_17:
        /*0058*/ 	.word	index@(_Z30rotate_spectrum_smem_32_squareP6float2S0_llff)
        /*005c*/ 	.word	0x00000000


	//----- nvinfo : EIATTR_REGCOUNT
	.align		4
.L_18:
        /*0060*/ 	.byte	0x04, 0x2f
        /*0062*/ 	.short	(.L_20 - .L_19)
	.align		4
.L_19:
        /*0064*/ 	.word	index@(_Z42tensor_core_rotate_spectrum_smem_32_squareP6float2S0_llff)
        /*0068*/ 	.word	0x00000026


	//----- nvinfo : EIATTR_FRAME_SIZE
	.align		4
.L_20:
        /*006c*/ 	.byte	0x04, 0x11
        /*006e*/ 	.short	(.L_22 - .L_21)
	.align		4
.L_21:
        /*0070*/ 	.word	index@(_Z42tensor_core_rotate_spectrum_smem_32_squareP6float2S0_llff)
        /*0074*/ 	.word	0x00000000


	//----- nvinfo : EIATTR_REGCOUNT
	.align		4
.L_22:
        /*0078*/ 	.byte	0x04, 0x2f
        /*007a*/ 	.short	(.L_24 - .L_23)
	.align		4
.L_23:
        /*007c*/ 	.word	index@(_Z42unoptimised_rotate_spectrum_smem_32_squareP6float2S0_llff)
        /*0080*/ 	.word	0x00000024


	//----- nvinfo : EIATTR_FRAME_SIZE
	.align		4
.L_24:
        /*0084*/ 	.byte	0x04, 0x11
        /*0086*/ 	.short	(.L_26 - .L_25)
	.align		4
.L_25:
        /*0088*/ 	.word	index@(_Z42unoptimised_rotate_spectrum_smem_32_squareP6float2S0_llff)
        /*008c*/ 	.word	0x00000038


	//----- nvinfo : EIATTR_REGCOUNT
	.align		4
.L_26:
        /*0090*/ 	.byte	0x04, 0x2f
        /*0092*/ 	.short	(.L_28 - .L_27)
	.align		4
.L_27:
        /*0094*/ 	.word	index@(_Z24sum_across_channels_smemP6float2S0_ll)
        /*0098*/ 	.word	0x00000012


	//----- nvinfo : EIATTR_FRAME_SIZE
	.align		4
.L_28:
        /*009c*/ 	.byte	0x04, 0x11
        /*009e*/ 	.short	(.L_30 - .L_29)
	.align		4
.L_29:
        /*00a0*/ 	.word	index@(_Z24sum_across_channels_smemP6float2S0_ll)
        /*00a4*/ 	.word	0x00000000


	//----- nvinfo : EIATTR_MIN_STACK_SIZE
	.align		4
.L_30:
        /*00a8*/ 	.byte	0x04, 0x12
        /*00aa*/ 	.short	(.L_32 - .L_31)
	.align		4
.L_31:
        /*00ac*/ 	.word	index@(_Z24sum_across_channels_smemP6float2S0_ll)
        /*00b0*/ 	.word	0x00000000


	//----- nvinfo : EIATTR_MIN_STACK_SIZE
	.align		4
.L_32:
        /*00b4*/ 	.byte	0x04, 0x12
        /*00b6*/ 	.short	(.L_34 - .L_33)
	.align		4
.L_33:
        /*00b8*/ 	.word	index@(_Z42unoptimised_rotate_spectrum_smem_32_squareP6float2S0_llff)
        /*00bc*/ 	.word	0x00000038


	//----- nvinfo : EIATTR_MIN_STACK_SIZE
	.align		4
.L_34:
        /*00c0*/ 	.byte	0x04, 0x12
        /*00c2*/ 	.short	(.L_36 - .L_35)
	.align		4
.L_35:
        /*00c4*/ 	.word	index@(_Z42tensor_core_rotate_spectrum_smem_32_squareP6float2S0_llff)
        /*00c8*/ 	.word	0x00000000


	//----- nvinfo : EIATTR_MIN_STACK_SIZE
	.align		4
.L_36:
        /*00cc*/ 	.byte	0x04, 0x12
        /*00ce*/ 	.short	(.L_38 - .L_37)
	.align		4
.L_37:
        /*00d0*/ 	.word	index@(_Z30rotate_spectrum_smem_32_squareP6float2S0_llff)
        /*00d4*/ 	.word	0x00000000


	//----- nvinfo : EIATTR_MIN_STACK_SIZE
	.align		4
.L_38:
        /*00d8*/ 	.byte	0x04, 0x12
        /*00da*/ 	.short	(.L_40 - .L_39)
	.align		4
.L_39:
        /*00dc*/ 	.word	index@(_Z19sum_across_channelsP6float2S0_ll)
        /*00e0*/ 	.word	0x00000000


	//----- nvinfo : EIATTR_MIN_STACK_SIZE
	.align		4
.L_40:
        /*00e4*/ 	.byte	0x04, 0x12
        /*00e6*/ 	.short	(.L_42 - .L_41)
	.align		4
.L_41:
        /*00e8*/ 	.word	index@(_Z15rotate_spectrumP6float2S0_llf)
        /*00ec*/ 	.word	0x00000000


	//----- nvinfo : EIATTR_MIN_STACK_SIZE
	.align		4
.L_42:
        /*00f0*/ 	.byte	0x04, 0x12
        /*00f2*/ 	.short	(.L_44 - .L_43)
	.align		4
.L_43:
        /*00f4*/ 	.word	index@(_Z42transpose_and_cast_uint8_t_to_padded_floatPhPfiii)
        /*00f8*/ 	.word	0x00000000
.L_44:


//--------------------- .nv.compat                --------------------------
	.section	.nv.compat,"",@"SHT_CUDA_COMPAT_INFO"
	.align	4
        /*0000*/ 	.byte	0x02, 0x09, 0x00, 0x00, 0x02, 0x02, 0x01, 0x00, 0x02, 0x05, 0x05, 0x00, 0x03, 0x07, 0x01, 0x01
        /*0010*/ 	.byte	0x02, 0x03, 0x00, 0x00, 0x02, 0x06, 0x01, 0x00, 0x04, 0x0b, 0x08, 0x00, 0x01, 0x00, 0x00, 0x00
        /*0020*/ 	.byte	0x00, 0x00, 0x00, 0x00


//--------------------- .nv.info._Z24sum_across_channels_smemP6float2S0_ll --------------------------
	.section	.nv.info._Z24sum_across_channels_smemP6float2S0_ll,"",@"SHT_CUDA_INFO"
	.sectionflags	@""
	.align	4


	//----- nvinfo : EIATTR_CUDA_API_VERSION
	.align		4
        /*0000*/ 	.byte	0x04, 0x37
        /*0002*/ 	.short	(.L_46 - .L_45)
.L_45:
        /*0004*/ 	.word	0x00000082


	//----- nvinfo : EIATTR_KPARAM_INFO
	.align		4
.L_46:
        /*0008*/ 	.byte	0x04, 0x17
        /*000a*/ 	.short	(.L_48 - .L_47)
.L_47:
        /*000c*/ 	.word	0x00000000
        /*0010*/ 	.short	0x0003
        /*0012*/ 	.short	0x0018
        /*0014*/ 	.byte	0x00, 0xf0, 0x21, 0x00


	//----- nvinfo : EIATTR_KPARAM_INFO
	.align		4
.L_48:
        /*0018*/ 	.byte	0x04, 0x17
        /*001a*/ 	.short	(.L_50 - .L_49)
.L_49:
        /*001c*/ 	.word	0x00000000
        /*0020*/ 	.short	0x0002
        /*0022*/ 	.short	0x0010
        /*0024*/ 	.byte	0x00, 0xf0, 0x21, 0x00


	//----- nvinfo : EIATTR_KPARAM_INFO
	.align		4
.L_50:
        /*0028*/ 	.byte	0x04, 0x17
        /*002a*/ 	.short	(.L_52 - .L_51)
.L_51:
        /*002c*/ 	.word	0x00000000
        /*0030*/ 	.short	0x0001
        /*0032*/ 	.short	0x0008
        /*0034*/ 	.byte	0x00, 0xf5, 0x21, 0x00


	//----- nvinfo : EIATTR_KPARAM_INFO
	.align		4
.L_52:
        /*0038*/ 	.byte	0x04, 0x17
        /*003a*/ 	.short	(.L_54 - .L_53)
.L_53:
        /*003c*/ 	.word	0x00000000
        /*0040*/ 	.short	0x0000
        /*0042*/ 	.short	0x0000
        /*0044*/ 	.byte	0x00, 0xf5, 0x21, 0x00


	//----- nvinfo : EIATTR_SPARSE_MMA_MASK
	.align		4
.L_54:
        /*0048*/ 	.byte	0x03, 0x50
        /*004a*/ 	.short	0x0000


	//----- nvinfo : EIATTR_MAXREG_COUNT
	.align		4
        /*004c*/ 	.byte	0x03, 0x1b
        /*004e*/ 	.short	0x00ff


	//----- nvinfo : EIATTR_NUM_BARRIERS
	.align		4
        /*0050*/ 	.byte	0x02, 0x4c
        /*0052*/ 	.byte	0x01
	.zero		1


	//----- nvinfo : EIATTR_MERCURY_ISA_VERSION
	.align		4
        /*0054*/ 	.byte	0x03, 0x5f
        /*0056*/ 	.short	0x0101


	//----- nvinfo : EIATTR_VRC_CTA_INIT_COUNT
	.align		4
        /*0058*/ 	.byte	0x02, 0x4a
	.zero		1
	.zero		1


	//----- nvinfo : EIATTR_EXIT_INSTR_OFFSETS
	.align		4
        /*005c*/ 	.byte	0x04, 0x1c
        /*005e*/ 	.short	(.L_56 - .L_55)


	//   ....[0]....
.L_55:
        /*0060*/ 	.word	0x000003a0


	//----- nvinfo : EIATTR_CBANK_PARAM_SIZE
	.align		4
.L_56:
        /*0064*/ 	.byte	0x03, 0x19
        /*0066*/ 	.short	0x0020


	//----- nvinfo : EIATTR_PARAM_CBANK
	.align		4
        /*0068*/ 	.byte	0x04, 0x0a
        /*006a*/ 	.short	(.L_58 - .L_57)
	.align		4
.L_57:
        /*006c*/ 	.word	index@(.nv.constant0._Z24sum_across_channels_smemP6float2S0_ll)
        /*0070*/ 	.short	0x0380
        /*0072*/ 	.short	0x0020


	//----- nvinfo : EIATTR_SW_WAR
	.align		4
.L_58:
        /*0074*/ 	.byte	0x04, 0x36
        /*0076*/ 	.short	(.L_60 - .L_59)
.L_59:
        /*0078*/ 	.word	0x00000008
.L_60:


//--------------------- .nv.info._Z42unoptimised_rotate_spectrum_smem_32_squareP6float2S0_llff --------------------------
	.section	.nv.info._Z42unoptimised_rotate_spectrum_smem_32_squareP6float2S0_llff,"",@"SHT_CUDA_INFO"
	.sectionflags	@""
	.align	4


	//----- nvinfo : EIATTR_CUDA_API_VERSION
	.align		4
        /*0000*/ 	.byte	0x04, 0x37
        /*0002*/ 	.short	(.L_62 - .L_61)
.L_61:
        /*0004*/ 	.word	0x00000082


	//----- nvinfo : EIATTR_KPARAM_INFO
	.align		4
.L_62:
        /*0008*/ 	.byte	0x04, 0x17
        /*000a*/ 	.short	(.L_64 - .L_63)
.L_63:
        /*000c*/ 	.word	0x00000000
        /*0010*/ 	.short	0x0005
        /*0012*/ 	.short	0x0024
        /*0014*/ 	.byte	0x00, 0xf0, 0x11, 0x00


	//----- nvinfo : EIATTR_KPARAM_INFO
	.align		4
.L_64:
        /*0018*/ 	.byte	0x04, 0x17
        /*001a*/ 	.short	(.L_66 - .L_65)
.L_65:
        /*001c*/ 	.word	0x00000000
        /*0020*/ 	.short	0x0004
        /*0022*/ 	.short	0x0020
        /*0024*/ 	.byte	0x00, 0xf0, 0x11, 0x00


	//----- nvinfo : EIATTR_KPARAM_INFO
	.align		4
.L_66:
        /*0028*/ 	.byte	0x04, 0x17
        /*002a*/ 	.short	(.L_68 - .L_67)
.L_67:
        /*002c*/ 	.word	0x00000000
        /*0030*/ 	.short	0x0003
        /*0032*/ 	.short	0x0018
        /*0034*/ 	.byte	0x00, 0xf0, 0x21, 0x00


	//----- nvinfo : EIATTR_KPARAM_INFO
	.align		4
.L_68:
        /*0038*/ 	.byte	0x04, 0x17
        /*003a*/ 	.short	(.L_70 - .L_69)
.L_69:
        /*003c*/ 	.word	0x00000000
        /*0040*/ 	.short	0x0002
        /*0042*/ 	.short	0x0010
        /*0044*/ 	.byte	0x00, 0xf0, 0x21, 0x00


	//----- nvinfo : EIATTR_KPARAM_INFO
	.align		4
.L_70:
        /*0048*/ 	.byte	0x04, 0x17
        /*004a*/ 	.short	(.L_72 - .L_71)
.L_71:
        /*004c*/ 	.word	0x00000000
        /*0050*/ 	.short	0x0001
        /*0052*/ 	.short	0x0008
        /*0054*/ 	.byte	0x00, 0xf5, 0x21, 0x00


	//----- nvinfo : EIATTR_KPARAM_INFO
	.align		4
.L_72:
        /*0058*/ 	.byte	0x04, 0x17
        /*005a*/ 	.short	(.L_74 - .L_73)
.L_73:
        /*005c*/ 	.word	0x00000000
        /*0060*/ 	.short	0x0000
        /*0062*/ 	.short	0x0000
        /*0064*/ 	.byte	0x00, 0xf5, 0x21, 0x00


	//----- nvinfo : EIATTR_SPARSE_MMA_MASK
	.align		4
.L_74:
        /*0068*/ 	.byte	0x03, 0x50
        /*006a*/ 	.short	0x0000


	//----- nvinfo : EIATTR_MAXREG_COUNT
	.align		4
        /*006c*/ 	.byte	0x03, 0x1b
        /*006e*/ 	.short	0x00ff


	//----- nvinfo : EIATTR_NUM_BARRIERS
	.align		4
        /*0070*/ 	.byte	0x02, 0x4c
        /*0072*/ 	.byte	0x01
	.zero		1


	//----- nvinfo : EIATTR_EXTERNS
	.align		4
        /*0074*/ 	.byte	0x04, 0x0f
        /*0076*/ 	.short	(.L_76 - .L_75)


	//   ....[0]....
	.align		4
.L_75:
        /*0078*/ 	.word	index@(vprintf)


	//----- nvinfo : EIATTR_MERCURY_ISA_VERSION
	.align		4
.L_76:
        /*007c*/ 	.byte	0x03, 0x5f
        /*007e*/ 	.short	0x0101


	//----- nvinfo : EIATTR_COOP_GROUP_MASK_REGIDS
	.align		4
        /*0080*/ 	.byte	0x04, 0x29
        /*0082*/ 	.short	(.L_78 - .L_77)


	//   ....[0]....
.L_77:
        /*0084*/ 	.word	0xffffffff


	//   ....[1]....
        /*0088*/ 	.word	0x05000000


	//   ....[2]....
        /*008c*/ 	.word	0x05000000


	//   ....[3]....
        /*0090*/ 	.word	0x05000000


	//   ....[4]....
        /*0094*/ 	.word	0x05000000


	//   ....[5]....
        /*0098*/ 	.word	0x05000000


	//   ....[6]....
        /*009c*/ 	.word	0x05000000


	//   ....[7]....
        /*00a0*/ 	.word	0x05000000


	//   ....[8]....
        /*00a4*/ 	.word	0x05000000


	//   ....[9]....
        /*00a8*/ 	.word	0x05000000


	//   ....[10]....
        /*00ac*/ 	.word	0x05000000


	//----- nvinfo : EIATTR_COOP_GROUP_INSTR_OFFSETS
	.align		4
.L_78:
        /*00b0*/ 	.byte	0x04, 0x28
        /*00b2*/ 	.short	(.L_80 - .L_79)


	//   ....[0]....
.L_79:
        /*00b4*/ 	.word	0x000009d0


	//   ....[1]....
        /*00b8*/ 	.word	0x00000a20


	//   ....[2]....
        /*00bc*/ 	.word	0x00000a30


	//   ....[3]....
        /*00c0*/ 	.word	0x00000a70


	//   ....[4]....
        /*00c4*/ 	.word	0x00000a80


	//   ....[5]....
        /*00c8*/ 	.word	0x00000ab0


	//   ....[6]....
        /*00cc*/ 	.word	0x00000ac0


	//   ....[7]....
        /*00d0*/ 	.word	0x00000af0


	//   ....[8]....
        /*00d4*/ 	.word	0x00000b00


	//   ....[9]....
        /*00d8*/ 	.word	0x00000b30


	//   ....[10]....
        /*00dc*/ 	.word	0x00000b40


	//----- nvinfo : EIATTR_VRC_CTA_INIT_COUNT
	.align		4
.L_80:
        /*00e0*/ 	.byte	0x02, 0x4a
	.zero		1
	.zero		1


	//----- nvinfo : EIATTR_SYSCALL_OFFSETS
	.align		4
        /*00e4*/ 	.byte	0x04, 0x46
        /*00e6*/ 	.short	(.L_82 - .L_81)


	//   ....[0]....
.L_81:
        /*00e8*/ 	.word	0x000003f0


	//----- nvinfo : EIATTR_EXIT_INSTR_OFFSETS
	.align		4
.L_82:
        /*00ec*/ 	.byte	0x04, 0x1c
        /*00ee*/ 	.short	(.L_84 - .L_83)


	//   ....[0]....
.L_83:
        /*00f0*/ 	.word	0x00000bc0


	//   ....[1]....
        /*00f4*/ 	.word	0x00000c60


	//----- nvinfo : EIATTR_CRS_STACK_SIZE
	.align		4
.L_84:
        /*00f8*/ 	.byte	0x04, 0x1e
        /*00fa*/ 	.short	(.L_86 - .L_85)
.L_85:
        /*00fc*/ 	.word	0x00000000


	//----- nvinfo : EIATTR_CBANK_PARAM_SIZE
	.align		4
.L_86:
        /*0100*/ 	.byte	0x03, 0x19
        /*0102*/ 	.short	0x0028


	//----- nvinfo : EIATTR_PARAM_CBANK
	.align		4
        /*0104*/ 	.byte	0x04, 0x0a
        /*0106*/ 	.short	(.L_88 - .L_87)
	.align		4
.L_87:
        /*0108*/ 	.word	index@(.nv.constant0._Z42unoptimised_rotate_spectrum_smem_32_squareP6float2S0_llff)
        /*010c*/ 	.short	0x0380
        /*010e*/ 	.short	0x0028


	//----- nvinfo : EIATTR_SW_WAR
	.align		4
.L_88:
        /*0110*/ 	.byte	0x04, 0x36
        /*0112*/ 	.short	(.L_90 - .L_89)
.L_89:
        /*0114*/ 	.word	0x00000008
.L_90:


//--------------------- .nv.info._Z42tensor_core_rotate_spectrum_smem_32_squareP6float2S0_llff --------------------------
	.section	.nv.info._Z42tensor_core_rotate_spectrum_smem_32_squareP6float2S0_llff,"",@"SHT_CUDA_INFO"
	.sectionflags	@""
	.align	4


	//----- nvinfo : EIATTR_CUDA_API_VERSION
	.align		4
        /*0000*/ 	.byte	0x04, 0x37
        /*0002*/ 	.short	(.L_92 - .L_91)
.L_91:
        /*0004*/ 	.word	0x00000082


	//----- nvinfo : EIATTR_KPARAM_INFO
	.align		4
.L_92:
        /*0008*/ 	.byte	0x04, 0x17
        /*000a*/ 	.short	(.L_94 - .L_93)
.L_93:
        /*000c*/ 	.word	0x00000000
        /*0010*/ 	.short	0x0005
        /*0012*/ 	.short	0x0024
        /*0014*/ 	.byte	0x00, 0xf0, 0x11, 0x00


	//----- nvinfo : EIATTR_KPARAM_INFO
	.align		4
.L_94:
        /*0018*/ 	.byte	0x04, 0x17
        /*001a*/ 	.short	(.L_96 - .L_95)
.L_95:
        /*001c*/ 	.word	0x00000000
        /*0020*/ 	.short	0x0004
        /*0022*/ 	.short	0x0020
        /*0024*/ 	.byte	0x00, 0xf0, 0x11, 0x00


	//----- nvinfo : EIATTR_KPARAM_INFO
	.align		4
.L_96:
        /*0028*/ 	.byte	0x04, 0x17
        /*002a*/ 	.short	(.L_98 - .L_97)
.L_97:
        /*002c*/ 	.word	0x00000000
        /*0030*/ 	.short	0x0003
        /*0032*/ 	.short	0x0018
        /*0034*/ 	.byte	0x00, 0xf0, 0x21, 0x00


	//----- nvinfo : EIATTR_KPARAM_INFO
	.align		4
.L_98:
        /*0038*/ 	.byte	0x04, 0x17
        /*003a*/ 	.short	(.L_100 - .L_99)
.L_99:
        /*003c*/ 	.word	0x00000000
        /*0040*/ 	.short	0x0002
        /*0042*/ 	.short	0x0010
        /*0044*/ 	.byte	0x00, 0xf0, 0x21, 0x00


	//----- nvinfo : EIATTR_KPARAM_INFO
	.align		4
.L_100:
        /*0048*/ 	.byte	0x04, 0x17
        /*004a*/ 	.short	(.L_102 - .L_101)
.L_101:
        /*004c*/ 	.word	0x00000000
        /*0050*/ 	.short	0x0001
        /*0052*/ 	.short	0x0008
        /*0054*/ 	.byte	0x00, 0xf5, 0x21, 0x00


	//----- nvinfo : EIATTR_KPARAM_INFO
	.align		4
.L_102:
        /*0058*/ 	.byte	0x04, 0x17
        /*005a*/ 	.short	(.L_104 - .L_103)
.L_103:
        /*005c*/ 	.word	0x00000000
        /*0060*/ 	.short	0x0000
        /*0062*/ 	.short	0x0000
        /*0064*/ 	.byte	0x00, 0xf5, 0x21, 0x00


	//----- nvinfo : EIATTR_SPARSE_MMA_MASK
	.align		4
.L_104:
        /*0068*/ 	.byte	0x03, 0x50
        /*006a*/ 	.short	0x0000


	//----- nvinfo : EIATTR_WMMA_USED
	.align		4
        /*006c*/ 	.byte	0x01, 0x2b
	.zero		2


	//----- nvinfo : EIATTR_MAXREG_COUNT
	.align		4
        /*0070*/ 	.byte	0x03, 0x1b
        /*0072*/ 	.short	0x00ff


	//----- nvinfo : EIATTR_NUM_BARRIERS
	.align		4
        /*0074*/ 	.byte	0x02, 0x4c
        /*0076*/ 	.byte	0x01
	.zero		1


	//----- nvinfo : EIATTR_MERCURY_ISA_VERSION
	.align		4
        /*0078*/ 	.byte	0x03, 0x5f
        /*007a*/ 	.short	0x0101


	//----- nvinfo : EIATTR_VRC_CTA_INIT_COUNT
	.align		4
        /*007c*/ 	.byte	0x02, 0x4a
	.zero		1
	.zero		1


	//----- nvinfo : EIATTR_EXIT_INSTR_OFFSETS
	.align		4
        /*0080*/ 	.byte	0x04, 0x1c
        /*0082*/ 	.short	(.L_106 - .L_105)


	//   ....[0]....
.L_105:
        /*0084*/ 	.word	0x00001ab0


	//   ....[1]....
        /*0088*/ 	.word	0x00001b70


	//----- nvinfo : EIATTR_CRS_STACK_SIZE
	.align		4
.L_106:
        /*008c*/ 	.byte	0x04, 0x1e
        /*008e*/ 	.short	(.L_108 - .L_107)
.L_107:
        /*0090*/ 	.word	0x00000000


	//----- nvinfo : EIATTR_CBANK_PARAM_SIZE
	.align		4
.L_108:
        /*0094*/ 	.byte	0x03, 0x19
        /*0096*/ 	.short	0x0028


	//----- nvinfo : EIATTR_PARAM_CBANK
	.align		4
        /*0098*/ 	.byte	0x04, 0x0a
        /*009a*/ 	.short	(.L_110 - .L_109)
	.align		4
.L_109:
        /*009c*/ 	.word	index@(.nv.constant0._Z42tensor_core_rotate_spectrum_smem_32_squareP6float2S0_llff)
        /*00a0*/ 	.short	0x0380
        /*00a2*/ 	.short	0x0028


	//----- nvinfo : EIATTR_SW_WAR
	.align		4
.L_110:
        /*00a4*/ 	.byte	0x04, 0x36
        /*00a6*/ 	.short	(.L_112 - .L_111)
.L_111:
        /*00a8*/ 	.word	0x00000008
.L_112:


//--------------------- .nv.info._Z30rotate_spectrum_smem_32_squareP6float2S0_llff --------------------------
	.section	.nv.info._Z30rotate_spectrum_smem_32_squareP6float2S0_llff,"",@"SHT_CUDA_INFO"
	.sectionflags	@""
	.align	4


	//----- nvinfo : EIATTR_CUDA_API_VERSION
	.align		4
        /*0000*/ 	.byte	0x04, 0x37
        /*0002*/ 	.short	(.L_114 - .L_113)
.L_113:
        /*0004*/ 	.word	0x00000082


	//----- nvinfo : EIATTR_KPARAM_INFO
	.align		4
.L_114:
        /*0008*/ 	.byte	0x04, 0x17
        /*000a*/ 	.short	(.L_116 - .L_115)
.L_115:
        /*000c*/ 	.word	0x00000000
        /*0010*/ 	.short	0x0005
        /*0012*/ 	.short	0x0024
        /*0014*/ 	.byte	0x00, 0xf0, 0x11, 0x00


	//----- nvinfo : EIATTR_KPARAM_INFO
	.align		4
.L_116:
        /*0018*/ 	.byte	0x04, 0x17
        /*001a*/ 	.short	(.L_118 - .L_117)
.L_117:
        /*001c*/ 	.word	0x00000000
        /*0020*/ 	.short	0x0004
        /*0022*/ 	.short	0x0020
        /*0024*/ 	.byte	0x00, 0xf0, 0x11, 0x00


	//----- nvinfo : EIATTR_KPARAM_INFO
	.align		4
.L_118:
        /*0028*/ 	.byte	0x04, 0x17
        /*002a*/ 	.short	(.L_120 - .L_119)
.L_119:
        /*002c*/ 	.word	0x00000000
        /*0030*/ 	.short	0x0003
        /*0032*/ 	.short	0x0018
        /*0034*/ 	.byte	0x00, 0xf0, 0x21, 0x00


	//----- nvinfo : EIATTR_KPARAM_INFO
	.align		4
.L_120:
        /*0038*/ 	.byte	0x04, 0x17
        /*003a*/ 	.short	(.L_122 - .L_121)
.L_121:
        /*003c*/ 	.word	0x00000000
        /*0040*/ 	.short	0x0002
        /*0042*/ 	.short	0x0010
        /*0044*/ 	.byte	0x00, 0xf0, 0x21, 0x00


	//----- nvinfo : EIATTR_KPARAM_INFO
	.align		4
.L_122:
        /*0048*/ 	.byte	0x04, 0x17
        /*004a*/ 	.short	(.L_124 - .L_123)
.L_123:
        /*004c*/ 	.word	0x00000000
        /*0050*/ 	.short	0x0001
        /*0052*/ 	.short	0x0008
        /*0054*/ 	.byte	0x00, 0xf5, 0x21, 0x00


	//----- nvinfo : EIATTR_KPARAM_INFO
	.align		4
.L_124:
        /*0058*/ 	.byte	0x04, 0x17
        /*005a*/ 	.short	(.L_126 - .L_125)
.L_125:
        /*005c*/ 	.word	0x00000000
        /*0060*/ 	.short	0x0000
        /*0062*/ 	.short	0x0000
        /*0064*/ 	.byte	0x00, 0xf5, 0x21, 0x00


	//----- nvinfo : EIATTR_SPARSE_MMA_MASK
	.align		4
.L_126:
        /*0068*/ 	.byte	0x03, 0x50
        /*006a*/ 	.short	0x0000


	//----- nvinfo : EIATTR_MAXREG_COUNT
	.align		4
        /*006c*/ 	.byte	0x03, 0x1b
        /*006e*/ 	.short	0x00ff


	//----- nvinfo : EIATTR_NUM_BARRIERS
	.align		4
        /*0070*/ 	.byte	0x02, 0x4c
        /*0072*/ 	.byte	0x01
	.zero		1


	//----- nvinfo : EIATTR_MERCURY_ISA_VERSION
	.align		4
        /*0074*/ 	.byte	0x03, 0x5f
        /*0076*/ 	.short	0x0101


	//----- nvinfo : EIATTR_VRC_CTA_INIT_COUNT
	.align		4
        /*0078*/ 	.byte	0x02, 0x4a
	.zero		1
	.zero		1


	//----- nvinfo : EIATTR_EXIT_INSTR_OFFSETS
	.align		4
        /*007c*/ 	.byte	0x04, 0x1c
        /*007e*/ 	.short	(.L_128 - .L_127)


	//   ....[0]....
.L_127:
        /*0080*/ 	.word	0x00000e90


	//----- nvinfo : EIATTR_CRS_STACK_SIZE
	.align		4
.L_128:
        /*0084*/ 	.byte	0x04, 0x1e
        /*0086*/ 	.short	(.L_130 - .L_129)
.L_129:
        /*0088*/ 	.word	0x00000000


	//----- nvinfo : EIATTR_CBANK_PARAM_SIZE
	.align		4
.L_130:
        /*008c*/ 	.byte	0x03, 0x19
        /*008e*/ 	.short	0x0028


	//----- nvinfo : EIATTR_PARAM_CBANK
	.align		4
        /*0090*/ 	.byte	0x04, 0x0a
        /*0092*/ 	.short	(.L_132 - .L_131)
	.align		4
.L_131:
        /*0094*/ 	.word	index@(.nv.constant0._Z30rotate_spectrum_smem_32_squareP6float2S0_llff)
        /*0098*/ 	.short	0x0380
        /*009a*/ 	.short	0x0028


	//----- nvinfo : EIATTR_SW_WAR
	.align		4
.L_132:
        /*009c*/ 	.byte	0x04, 0x36
        /*009e*/ 	.short	(.L_134 - .L_133)
.L_133:
        /*00a0*/ 	.word	0x00000008
.L_134:


//--------------------- .nv.info._Z19sum_across_channelsP6float2S0_ll --------------------------
	.section	.nv.info._Z19sum_across_channelsP6float2S0_ll,"",@"SHT_CUDA_INFO"
	.sectionflags	@""
	.align	4


	//----- nvinfo : EIATTR_CUDA_API_VERSION
	.align		4
        /*0000*/ 	.byte	0x04, 0x37
        /*0002*/ 	.short	(.L_136 - .L_135)
.L_135:
        /*0004*/ 	.word	0x00000082


	//----- nvinfo : EIATTR_KPARAM_INFO
	.align		4
.L_136:
        /*0008*/ 	.byte	0x04, 0x17
        /*000a*/ 	.short	(.L_138 - .L_137)
.L_137:
        /*000c*/ 	.word	0x00000000
        /*0010*/ 	.short	0x0003
        /*0012*/ 	.short	0x0018
        /*0014*/ 	.byte	0x00, 0xf0, 0x21, 0x00


	//----- nvinfo : EIATTR_KPARAM_INFO
	.align		4
.L_138:
        /*0018*/ 	.byte	0x04, 0x17
        /*001a*/ 	.short	(.L_140 - .L_139)
.L_139:
        /*001c*/ 	.word	0x00000000
        /*0020*/ 	.short	0x0002
        /*0022*/ 	.short	0x0010
        /*0024*/ 	.byte	0x00, 0xf0, 0x21, 0x00


	//----- nvinfo : EIATTR_KPARAM_INFO
	.align		4
.L_140:
        /*0028*/ 	.byte	0x04, 0x17
        /*002a*/ 	.short	(.L_142 - .L_141)
.L_141:
        /*002c*/ 	.word	0x00000000
        /*0030*/ 	.short	0x0001
        /*0032*/ 	.short	0x0008
        /*0034*/ 	.byte	0x00, 0xf5, 0x21, 0x00


	//----- nvinfo : EIATTR_KPARAM_INFO
	.align		4
.L_142:
        /*0038*/ 	.byte	0x04, 0x17
        /*003a*/ 	.short	(.L_144 - .L_143)
.L_143:
        /*003c*/ 	.word	0x00000000
        /*0040*/ 	.short	0x0000
        /*0042*/ 	.short	0x0000
        /*0044*/ 	.byte	0x00, 0xf5, 0x21, 0x00


	//----- nvinfo : EIATTR_SPARSE_MMA_MASK
	.align		4
.L_144:
        /*0048*/ 	.byte	0x03, 0x50
        /*004a*/ 	.short	0x0000


	//----- nvinfo : EIATTR_MAXREG_COUNT
	.align		4
        /*004c*/ 	.byte	0x03, 0x1b
        /*004e*/ 	.short	0x00ff


	//----- nvinfo : EIATTR_MERCURY_ISA_VERSION
	.align		4
        /*0050*/ 	.byte	0x03, 0x5f
        /*0052*/ 	.short	0x0101


	//----- nvinfo : EIATTR_VRC_CTA_INIT_COUNT
	.align		4
        /*0054*/ 	.byte	0x02, 0x4a
	.zero		1
	.zero		1


	//----- nvinfo : EIATTR_EXIT_INSTR_OFFSETS
	.align		4
        /*0058*/ 	.byte	0x04, 0x1c
        /*005a*/ 	.short	(.L_146 - .L_145)


	//   ....[0]....
.L_145:
        /*005c*/ 	.word	0x00000080


	//   ....[1]....
        /*0060*/ 	.word	0x00000f60


	//----- nvinfo : EIATTR_CBANK_PARAM_SIZE
	.align		4
.L_146:
        /*0064*/ 	.byte	0x03, 0x19
        /*0066*/ 	.short	0x0020


	//----- nvinfo : EIATTR_PARAM_CBANK
	.align		4
        /*0068*/ 	.byte	0x04, 0x0a
        /*006a*/ 	.short	(.L_148 - .L_147)
	.align		4
.L_147:
        /*006c*/ 	.word	index@(.nv.constant0._Z19sum_across_channelsP6float2S0_ll)
        /*0070*/ 	.short	0x0380
        /*0072*/ 	.short	0x0020


	//----- nvinfo : EIATTR_SW_WAR
	.align		4
.L_148:
        /*0074*/ 	.byte	0x04, 0x36
        /*0076*/ 	.short	(.L_150 - .L_149)
.L_149:
        /*0078*/ 	.word	0x00000008
.L_150:


//--------------------- .nv.info._Z15rotate_spectrumP6float2S0_llf --------------------------
	.section	.nv.info._Z15rotate_spectrumP6float2S0_llf,"",@"SHT_CUDA_INFO"
	.sectionflags	@""
	.align	4


	//----- nvinfo : EIATTR_CUDA_API_VERSION
	.align		4
        /*0000*/ 	.byte	0x04, 0x37
        /*0002*/ 	.short	(.L_152 - .L_151)
.L_151:
        /*0004*/ 	.word	0x00000082


	//----- nvinfo : EIATTR_KPARAM_INFO
	.align		4
.L_152:
        /*0008*/ 	.byte	0x04, 0x17
        /*000a*/ 	.short	(.L_154 - .L_153)
.L_153:
        /*000c*/ 	.word	0x00000000
        /*0010*/ 	.short	0x0004
        /*0012*/ 	.short	0x0020
        /*0014*/ 	.byte	0x00, 0xf0, 0x11, 0x00


	//----- nvinfo : EIATTR_KPARAM_INFO
	.align		4
.L_154:
        /*0018*/ 	.byte	0x04, 0x17
        /*001a*/ 	.short	(.L_156 - .L_155)
.L_155:
        /*001c*/ 	.word	0x00000000
        /*0020*/ 	.short	0x0003
        /*0022*/ 	.short	0x0018
        /*0024*/ 	.byte	0x00, 0xf0, 0x21, 0x00


	//----- nvinfo : EIATTR_KPARAM_INFO
	.align		4
.L_156:
        /*0028*/ 	.byte	0x04, 0x17
        /*002a*/ 	.short	(.L_158 - .L_157)
.L_157:
        /*002c*/ 	.word	0x00000000
        /*0030*/ 	.short	0x0002
        /*0032*/ 	.short	0x0010
        /*0034*/ 	.byte	0x00, 0xf0, 0x21, 0x00


	//----- nvinfo : EIATTR_KPARAM_INFO
	.align		4
.L_158:
        /*0038*/ 	.byte	0x04, 0x17
        /*003a*/ 	.short	(.L_160 - .L_159)
.L_159:
        /*003c*/ 	.word	0x00000000
        /*0040*/ 	.short	0x0001
        /*0042*/ 	.short	0x0008
        /*0044*/ 	.byte	0x00, 0xf5, 0x21, 0x00


	//----- nvinfo : EIATTR_KPARAM_INFO
	.align		4
.L_160:
        /*0048*/ 	.byte	0x04, 0x17
        /*004a*/ 	.short	(.L_162 - .L_161)
.L_161:
        /*004c*/ 	.word	0x00000000
        /*0050*/ 	.short	0x0000
        /*0052*/ 	.short	0x0000
        /*0054*/ 	.byte	0x00, 0xf5, 0x21, 0x00


	//----- nvinfo : EIATTR_SPARSE_MMA_MASK
	.align		4
.L_162:
        /*0058*/ 	.byte	0x03, 0x50
        /*005a*/ 	.short	0x0000


	//----- nvinfo : EIATTR_MAXREG_COUNT
	.align		4
        /*005c*/ 	.byte	0x03, 0x1b
        /*005e*/ 	.short	0x00ff


	//----- nvinfo : EIATTR_MERCURY_ISA_VERSION
	.align		4
        /*0060*/ 	.byte	0x03, 0x5f
        /*0062*/ 	.short	0x0101


	//----- nvinfo : EIATTR_VRC_CTA_INIT_COUNT
	.align		4
        /*0064*/ 	.byte	0x02, 0x4a
	.zero		1
	.zero		1


	//----- nvinfo : EIATTR_EXIT_INSTR_OFFSETS
	.align		4
        /*0068*/ 	.byte	0x04, 0x1c
        /*006a*/ 	.short	(.L_164 - .L_163)


	//   ....[0]....
.L_163:
        /*006c*/ 	.word	0x000000e0


	//   ....[1]....
        /*0070*/ 	.word	0x00000a30


	//----- nvinfo : EIATTR_CRS_STACK_SIZE
	.align		4
.L_164:
        /*0074*/ 	.byte	0x04, 0x1e
        /*0076*/ 	.short	(.L_166 - .L_165)
.L_165:
        /*0078*/ 	.word	0x00000000


	//----- nvinfo : EIATTR_CBANK_PARAM_SIZE
	.align		4
.L_166:
        /*007c*/ 	.byte	0x03, 0x19
        /*007e*/ 	.short	0x0024


	//----- nvinfo : EIATTR_PARAM_CBANK
	.align		4
        /*0080*/ 	.byte	0x04, 0x0a
        /*0082*/ 	.short	(.L_168 - .L_167)
	.align		4
.L_167:
        /*0084*/ 	.word	index@(.nv.constant0._Z15rotate_spectrumP6float2S0_llf)
        /*0088*/ 	.short	0x0380
        /*008a*/ 	.short	0x0024


	//----- nvinfo : EIATTR_SW_WAR
	.align		4
.L_168:
        /*008c*/ 	.byte	0x04, 0x36
        /*008e*/ 	.short	(.L_170 - .L_169)
.L_169:
        /*0090*/ 	.word	0x00000008
.L_170:


//--------------------- .nv.info._Z42transpose_and_cast_uint8_t_to_padded_floatPhPfiii --------------------------
	.section	.nv.info._Z42transpose_and_cast_uint8_t_to_padded_floatPhPfiii,"",@"SHT_CUDA_INFO"
	.sectionflags	@""
	.align	4


	//----- nvinfo : EIATTR_CUDA_API_VERSION
	.align		4
        /*0000*/ 	.byte	0x04, 0x37
        /*0002*/ 	.short	(.L_172 - .L_171)
.L_171:
        /*0004*/ 	.word	0x00000082


	//----- nvinfo : EIATTR_KPARAM_INFO
	.align		4
.L_172:
        /*0008*/ 	.byte	0x04, 0x17
        /*000a*/ 	.short	(.L_174 - .L_173)
.L_173:
        /*000c*/ 	.word	0x00000000
        /*0010*/ 	.short	0x0004
        /*0012*/ 	.short	0x0018
        /*0014*/ 	.byte	0x00, 0xf0, 0x11, 0x00


	//----- nvinfo : EIATTR_KPARAM_INFO
	.align		4
.L_174:
        /*0018*/ 	.byte	0x04, 0x17
        /*001a*/ 	.short	(.L_176 - .L_175)
.L_175:
        /*001c*/ 	.word	0x00000000
        /*0020*/ 	.short	0x0003
        /*0022*/ 	.short	0x0014
        /*0024*/ 	.byte	0x00, 0xf0, 0x11, 0x00


	//----- nvinfo : EIATTR_KPARAM_INFO
	.align		4
.L_176:
        /*0028*/ 	.byte	0x04, 0x17
        /*002a*/ 	.short	(.L_178 - .L_177)
.L_177:
        /*002c*/ 	.word	0x00000000
        /*0030*/ 	.short	0x0002
        /*0032*/ 	.short	0x0010
        /*0034*/ 	.byte	0x00, 0xf0, 0x11, 0x00


	//----- nvinfo : EIATTR_KPARAM_INFO
	.align		4
.L_178:
        /*0038*/ 	.byte	0x04, 0x17
        /*003a*/ 	.short	(.L_180 - .L_179)
.L_179:
        /*003c*/ 	.word	0x00000000
        /*0040*/ 	.short	0x0001
        /*0042*/ 	.short	0x0008
        /*0044*/ 	.byte	0x00, 0xf5, 0x21, 0x00


	//----- nvinfo : EIATTR_KPARAM_INFO
	.align		4
.L_180:
        /*0048*/ 	.byte	0x04, 0x17
        /*004a*/ 	.short	(.L_182 - .L_181)
.L_181:
        /*004c*/ 	.word	0x00000000
        /*0050*/ 	.short	0x0000
        /*0052*/ 	.short	0x0000
        /*0054*/ 	.byte	0x00, 0xf5, 0x21, 0x00


	//----- nvinfo : EIATTR_SPARSE_MMA_MASK
	.align		4
.L_182:
        /*0058*/ 	.byte	0x03, 0x50
        /*005a*/ 	.short	0x0000


	//----- nvinfo : EIATTR_MAXREG_COUNT
	.align		4
        /*005c*/ 	.byte	0x03, 0x1b
        /*005e*/ 	.short	0x00ff


	//----- nvinfo : EIATTR_MERCURY_ISA_VERSION
	.align		4
        /*0060*/ 	.byte	0x03, 0x5f
        /*0062*/ 	.short	0x0101


	//----- nvinfo : EIATTR_VRC_CTA_INIT_COUNT
	.align		4
        /*0064*/ 	.byte	0x02, 0x4a
	.zero		1
	.zero		1


	//----- nvinfo : EIATTR_EXIT_INSTR_OFFSETS
	.align		4
        /*0068*/ 	.byte	0x04, 0x1c
        /*006a*/ 	.short	(.L_184 - .L_183)


	//   ....[0]....
.L_183:
        /*006c*/ 	.word	0x000000c0


	//   ....[1]....
        /*0070*/ 	.word	0x00000190


	//----- nvinfo : EIATTR_CBANK_PARAM_SIZE
	.align		4
.L_184:
        /*0074*/ 	.byte	0x03, 0x19
        /*0076*/ 	.short	0x001c


	//----- nvinfo : EIATTR_PARAM_CBANK
	.align		4
        /*0078*/ 	.byte	0x04, 0x0a
        /*007a*/ 	.short	(.L_186 - .L_185)
	.align		4
.L_185:
        /*007c*/ 	.word	index@(.nv.constant0._Z42transpose_and_cast_uint8_t_to_padded_floatPhPfiii)
        /*0080*/ 	.short	0x0380
        /*0082*/ 	.short	0x001c


	//----- nvinfo : EIATTR_SW_WAR
	.align		4
.L_186:
        /*0084*/ 	.byte	0x04, 0x36
        /*0086*/ 	.short	(.L_188 - .L_187)
.L_187:
        /*0088*/ 	.word	0x00000008
.L_188:


//--------------------- .nv.callgraph             --------------------------
	.section	.nv.callgraph,"",@"SHT_CUDA_CALLGRAPH"
	.align	4
	.sectionentsize	8
	.align		4
        /*0000*/ 	.word	0x00000000
	.align		4
        /*0004*/ 	.word	0xffffffff
	.align		4
        /*0008*/ 	.word	index@(_Z42unoptimised_rotate_spectrum_smem_32_squareP6float2S0_llff)
	.align		4
        /*000c*/ 	.word	index@(vprintf)
	.align		4
        /*0010*/ 	.word	0x00000000
	.align		4
        /*0014*/ 	.word	0xfffffffe
	.align		4
        /*0018*/ 	.word	0x00000000
	.align		4
        /*001c*/ 	.word	0xfffffffd
	.align		4
        /*0020*/ 	.word	0x00000000
	.align		4
        /*0024*/ 	.word	0xfffffffc


//--------------------- .nv.constant3             --------------------------
	.section	.nv.constant3,"a",@progbits
	.align	4
.nv.constant3:
	.type		cachedTimeShiftsPerDM,@object
	.size		cachedTimeShiftsPerDM,(.L_0 - cachedTimeShiftsPerDM)
cachedTimeShiftsPerDM:
	.zero		16384
.L_0:


//--------------------- .nv.constant4             --------------------------
	.section	.nv.constant4,"a",@progbits
	.align	8
	.align		8
.nv.constant4:
        /*0000*/ 	.dword	$str
	.align		8
        /*0008*/ 	.dword	__cudart_i2opi_f
	.align		8
        /*0010*/ 	.dword	vprintf


//--------------------- .text._Z24sum_across_channels_smemP6float2S0_ll --------------------------
	.section	.text._Z24sum_across_channels_smemP6float2S0_ll,"ax",@progbits
	.align	128
        .global         _Z24sum_across_channels_smemP6float2S0_ll
        .type           _Z24sum_across_channels_smemP6float2S0_ll,@function
        .size           _Z24sum_across_channels_smemP6float2S0_ll,(.L_x_46 - _Z24sum_across_channels_smemP6float2S0_ll)
        .other          _Z24sum_across_channels_smemP6float2S0_ll,@"STO_CUDA_ENTRY STV_DEFAULT"
_Z24sum_across_channels_smemP6float2S0_ll:
.text._Z24sum_across_channels_smemP6float2S0_ll:
[----:B------:R-:W-:Y:S01]  /*0000*/  LDC R1, c[0x0][0x37c] ;  /* 0x0000df00ff017b82 */ /* 0x000fe20000000800 */
[----:B------:R-:W0:Y:S07]  /*0010*/  S2R R10, SR_TID.Y ;  /* 0x00000000000a7919 */ /* 0x000e2e0000002200 */
[----:B------:R-:W1:Y:S01]  /*0020*/  S2UR UR4, SR_CTAID.X ;  /* 0x00000000000479c3 */ /* 0x000e620000002500 */
[----:B------:R-:W2:Y:S01]  /*0030*/  LDCU.64 UR6, c[0x0][0x358] ;  /* 0x00006b00ff0677ac */ /* 0x000ea20008000a00 */
[----:B------:R-:W1:Y:S06]  /*0040*/  S2R R0, SR_TID.X ;  /* 0x0000000000007919 */ /* 0x000e6c0000002100 */
[----:B------:R-:W1:Y:S08]  /*0050*/  LDC R5, c[0x0][0x360] ;  /* 0x0000d800ff057b82 */ /* 0x000e700000000800 */
[----:B------:R-:W3:Y:S08]  /*0060*/  LDC.64 R8, c[0x0][0x398] ;  /* 0x0000e600ff087b82 */ /* 0x000ef00000000a00 */
[----:B------:R-:W4:Y:S01]  /*0070*/  LDC.64 R2, c[0x0][0x390] ;  /* 0x0000e400ff027b82 */ /* 0x000f220000000a00 */
[----:B0-----:R-:W-:-:S07]  /*0080*/  IMAD.SHL.U32 R7, R10, 0x20, RZ ;  /* 0x000000200a077824 */ /* 0x001fce00078e00ff */
[----:B------:R-:W0:Y:S01]  /*0090*/  S2UR UR8, SR_CTAID.Y ;  /* 0x00000000000879c3 */ /* 0x000e220000002600 */
[----:B-1----:R-:W-:Y:S01]  /*00a0*/  IMAD R4, R5, UR4, R0 ;  /* 0x0000000405047c24 */ /* 0x002fe2000f8e0200 */
[----:B---3--:R-:W-:-:S04]  /*00b0*/  ISETP.GE.U32.AND P1, PT, R7, R8, PT ;  /* 0x000000080700720c */ /* 0x008fc80003f26070 */
[----:B------:R-:W-:Y:S02]  /*00c0*/  SHF.R.S32.HI R5, RZ, 0x1f, R4 ;  /* 0x0000001fff057819 */ /* 0x000fe40000011404 */
[----:B------:R-:W-:Y:S02]  /*00d0*/  ISETP.GE.AND.EX P1, PT, RZ, R9, PT, P1 ;  /* 0x00000009ff00720c */ /* 0x000fe40003f26310 */
[----:B----4-:R-:W-:-:S04]  /*00e0*/  ISETP.GE.U32.AND P0, PT, R4, R2, PT ;  /* 0x000000020400720c */ /* 0x010fc80003f06070 */
[----:B------:R-:W-:-:S13]  /*00f0*/  ISETP.GE.OR.EX P0, PT, R5, R3, P1, P0 ;  /* 0x000000030500720c */ /* 0x000fda0000f06700 */
[----:B------:R-:W1:Y:S01]  /*0100*/  @!P0 LDC.64 R12, c[0x0][0x380] ;  /* 0x0000e000ff0c8b82 */ /* 0x000e620000000a00 */
[----:B0-----:R-:W-:-:S04]  /*0110*/  @!P0 VIADD R9, R7, UR8 ;  /* 0x0000000807098c36 */ /* 0x001fc80008000000 */
[----:B------:R-:W-:-:S04]  /*0120*/  @!P0 IMAD.WIDE.U32 R6, R9, R2, R4 ;  /* 0x0000000209068225 */ /* 0x000fc800078e0004 */
[----:B------:R-:W-:Y:S01]  /*0130*/  @!P0 IMAD R9, R9, R3, R7 ;  /* 0x0000000309098224 */ /* 0x000fe200078e0207 */
[----:B-1----:R-:W-:-:S04]  /*0140*/  @!P0 LEA R8, P1, R6, R12, 0x3 ;  /* 0x0000000c06088211 */ /* 0x002fc800078218ff */
[----:B------:R-:W-:-:S06]  /*0150*/  @!P0 LEA.HI.X R9, R6, R13, R9, 0x3, P1 ;  /* 0x0000000d06098211 */ /* 0x000fcc00008f1c09 */
[----:B--2---:R-:W2:Y:S01]  /*0160*/  @!P0 LDG.E.64 R8, desc[UR6][R8.64] ;  /* 0x0000000608088981 */ /* 0x004ea2000c1e1b00 */
[----:B------:R-:W0:Y:S01]  /*0170*/  S2UR UR5, SR_CgaCtaId ;  /* 0x00000000000579c3 */ /* 0x000e220000008800 */
[----:B------:R-:W-:Y:S01]  /*0180*/  UMOV UR4, 0x400 ;  /* 0x0000040000047882 */ /* 0x000fe20000000000 */
[----:B------:R-:W-:Y:S01]  /*0190*/  ISETP.GT.U32.AND P1, PT, R0, 0x3, PT ;  /* 0x000000030000780c */ /* 0x000fe20003f24070 */
[----:B------:R-:W-:-:S04]  /*01a0*/  IMAD.WIDE.U32 R4, R2, UR8, R4 ;  /* 0x0000000802047c25 */ /* 0x000fc8000f8e0004 */
[----:B------:R-:W-:Y:S01]  /*01b0*/  IMAD R3, R3, UR8, R5 ;  /* 0x0000000803037c24 */ /* 0x000fe2000f8e0205 */
[----:B0-----:R-:W-:-:S06]  /*01c0*/  ULEA UR4, UR5, UR4, 0x18 ;  /* 0x0000000405047291 */ /* 0x001fcc000f8ec0ff */
[----:B------:R-:W-:-:S05]  /*01d0*/  LEA R7, R10, UR4, 0x6 ;  /* 0x000000040a077c11 */ /* 0x000fca000f8e30ff */
[----:B------:R-:W-:-:S05]  /*01e0*/  IMAD R6, R0, 0x8, R7 ;  /* 0x0000000800067824 */ /* 0x000fca00078e0207 */
[----:B------:R-:W-:Y:S04]  /*01f0*/  @!P1 LDS.64 R10, [R6+0x20] ;  /* 0x00002000060a9984 */ /* 0x000fe80000000a00 */
[----:B--2---:R-:W-:Y:S01]  /*0200*/  @!P0 STS.64 [R6], R8 ;  /* 0x0000000806008388 */ /* 0x004fe20000000a00 */
[----:B------:R-:W-:-:S03]  /*0210*/  ISETP.GT.U32.AND P0, PT, R0, 0x1, PT ;  /* 0x000000010000780c */ /* 0x000fc60003f04070 */
[----:B------:R-:W0:Y:S02]  /*0220*/  @!P1 LDS.64 R12, [R6] ;  /* 0x00000000060c9984 */ /* 0x000e240000000a00 */
[----:B0-----:R-:W-:Y:S01]  /*0230*/  @!P1 FADD R10, R10, R12 ;  /* 0x0000000c0a0a9221 */ /* 0x001fe20000000000 */
[----:B------:R-:W-:-:S05]  /*0240*/  @!P1 FADD R11, R11, R13 ;  /* 0x0000000d0b0b9221 */ /* 0x000fca0000000000 */
[----:B------:R-:W-:Y:S01]  /*0250*/  @!P1 STS.64 [R6], R10 ;  /* 0x0000000a06009388 */ /* 0x000fe20000000a00 */
[----:B------:R-:W-:Y:S01]  /*0260*/  BAR.SYNC.DEFER_BLOCKING 0x0 ;  /* 0x0000000000007b1d */ /* 0x000fe20000010000 */
[C---:B------:R-:W-:Y:S02]  /*0270*/  ISETP.NE.AND P1, PT, R0.reuse, RZ, PT ;  /* 0x000000ff0000720c */ /* 0x040fe40003f25270 */
[----:B------:R-:W-:-:S03]  /*0280*/  LEA R0, R0, UR4, 0x3 ;  /* 0x0000000400007c11 */ /* 0x000fc6000f8e18ff */
[----:B------:R-:W0:Y:S01]  /*0290*/  LDCU.64 UR4, c[0x0][0x388] ;  /* 0x00007100ff0477ac */ /* 0x000e220008000a00 */
[----:B------:R-:W-:Y:S04]  /*02a0*/  @!P0 LDS.64 R12, [R6+0x10] ;  /* 0x00001000060c8984 */ /* 0x000fe80000000a00 */
[----:B------:R-:W1:Y:S02]  /*02b0*/  @!P0 LDS.64 R14, [R6] ;  /* 0x00000000060e8984 */ /* 0x000e640000000a00 */
[----:B-1----:R-:W-:Y:S01]  /*02c0*/  @!P0 FADD R12, R12, R14 ;  /* 0x0000000e0c0c8221 */ /* 0x002fe20000000000 */
[----:B------:R-:W-:-:S05]  /*02d0*/  @!P0 FADD R13, R13, R15 ;  /* 0x0000000f0d0d8221 */ /* 0x000fca0000000000 */
[----:B------:R-:W-:Y:S01]  /*02e0*/  @!P0 STS.64 [R6], R12 ;  /* 0x0000000c06008388 */ /* 0x000fe20000000a00 */
[----:B------:R-:W-:Y:S01]  /*02f0*/  BAR.SYNC.DEFER_BLOCKING 0x0 ;  /* 0x0000000000007b1d */ /* 0x000fe20000010000 */
[----:B0-----:R-:W-:-:S04]  /*0300*/  LEA R2, P0, R4, UR4, 0x3 ;  /* 0x0000000404027c11 */ /* 0x001fc8000f8018ff */
[----:B------:R-:W-:Y:S01]  /*0310*/  LEA.HI.X R3, R4, UR5, R3, 0x3, P0 ;  /* 0x0000000504037c11 */ /* 0x000fe200080f1c03 */
[----:B------:R-:W-:Y:S04]  /*0320*/  @!P1 LDS.64 R8, [R7+0x8] ;  /* 0x0000080007089984 */ /* 0x000fe80000000a00 */
[----:B------:R-:W0:Y:S02]  /*0330*/  @!P1 LDS.64 R14, [R6] ;  /* 0x00000000060e9984 */ /* 0x000e240000000a00 */
[----:B0-----:R-:W-:Y:S01]  /*0340*/  @!P1 FADD R8, R8, R14 ;  /* 0x0000000e08089221 */ /* 0x001fe20000000000 */
[----:B------:R-:W-:-:S05]  /*0350*/  @!P1 FADD R9, R9, R15 ;  /* 0x0000000f09099221 */ /* 0x000fca0000000000 */
[----:B------:R-:W-:Y:S01]  /*0360*/  @!P1 STS.64 [R6], R8 ;  /* 0x0000000806009388 */ /* 0x000fe20000000a00 */
[----:B------:R-:W-:Y:S06]  /*0370*/  BAR.SYNC.DEFER_BLOCKING 0x0 ;  /* 0x0000000000007b1d */ /* 0x000fec0000010000 */
[----:B------:R-:W0:Y:S04]  /*0380*/  LDS.64 R10, [R0] ;  /* 0x00000000000a7984 */ /* 0x000e280000000a00 */
[----:B0-----:R-:W-:Y:S01]  /*0390*/  STG.E.64 desc[UR6][R2.64], R10 ;  /* 0x0000000a02007986 */ /* 0x001fe2000c101b06 */
[----:B------:R-:W-:Y:S05]  /*03a0*/  EXIT ;  /* 0x000000000000794d */ /* 0x000fea0003800000 */
.L_x_0:
[----:B------:R-:W-:-:S00]  /*03b0*/  BRA `(.L_x_0) ;  /* 0xfffffffc00fc7947 */ /* 0x000fc0000383ffff */
[----:B------:R-:W-:-:S00]  /*03c0*/  NOP ;  /* 0x0000000000007918 */ /* 0x000fc00000000000 */
        /* <DEDUP_REMOVED lines=11> */
.L_x_46:


//--------------------- .text._Z42unoptimised_rotate_spectrum_smem_32_squareP6float2S0_llff --------------------------
	.section	.text._Z42unoptimised_rotate_spectrum_smem_32_squareP6float2S0_llff,"ax",@progbits
	.align	128
        .global         _Z42unoptimised_rotate_spectrum_smem_32_squareP6float2S0_llff
        .type           _Z42unoptimised_rotate_spectrum_smem_32_squareP6float2S0_llff,@function
        .size           _Z42unoptimised_rotate_spectrum_smem_32_squareP6float2S0_llff,(.L_x_47 - _Z42unoptimised_rotate_spectrum_smem_32_squareP6float2S0_llff)
        .other          _Z42unoptimised_rotate_spectrum_smem_32_squareP6float2S0_llff,@"STO_CUDA_ENTRY STV_DEFAULT"
_Z42unoptimised_rotate_spectrum_smem_32_squareP6float2S0_llff:
.text._Z42unoptimised_rotate_spectrum_smem_32_squareP6float2S0_llff:
[----:B------:R-:W0:Y:S01]  /*0000*/  LDC R1, c[0x0][0x37c] ;  /* 0x0000df00ff017b82 */ /* 0x000e220000000800 */
[----:B------:R-:W1:Y:S01]  /*0010*/  S2R R26, SR_TID.Y ;  /* 0x00000000001a7919 */ /* 0x000e620000002200 */
[----:B------:R-:W2:Y:S06]  /*0020*/  LDCU UR6, c[0x0][0x2fc] ;  /* 0x00005f80ff0677ac */ /* 0x000eac0008000800 */
[----:B------:R-:W3:Y:S01]  /*0030*/  LDC R16, c[0x0][0x360] ;  /* 0x0000d800ff107b82 */ /* 0x000ee20000000800 */
[----:B0-----:R-:W-:Y:S01]  /*0040*/  VIADD R1, R1, 0xffffffc8 ;  /* 0xffffffc801017836 */ /* 0x001fe20000000000 */
[----:B------:R-:W3:Y:S01]  /*0050*/  S2R R29, SR_TID.X ;  /* 0x00000000001d7919 */ /* 0x000ee20000002100 */
[----:B------:R-:W0:Y:S01]  /*0060*/  LDCU.128 UR8, c[0x0][0x390] ;  /* 0x00007200ff0877ac */ /* 0x000e220008000c00 */
[----:B------:R-:W4:Y:S04]  /*0070*/  LDCU.64 UR36, c[0x0][0x358] ;  /* 0x00006b00ff2477ac */ /* 0x000f280008000a00 */
[----:B------:R-:W1:Y:S08]  /*0080*/  S2UR UR5, SR_CTAID.Y ;  /* 0x00000000000579c3 */ /* 0x000e700000002600 */
[----:B------:R-:W1:Y:S08]  /*0090*/  LDC R27, c[0x0][0x364] ;  /* 0x0000d900ff1b7b82 */ /* 0x000e700000000800 */
[----:B------:R-:W3:Y:S01]  /*00a0*/  S2UR UR4, SR_CTAID.X ;  /* 0x00000000000479c3 */ /* 0x000ee20000002500 */
[----:B-1----:R-:W-:-:S07]  /*00b0*/  IMAD R27, R27, UR5, R26 ;  /* 0x000000051b1b7c24 */ /* 0x002fce000f8e021a */
[----:B------:R-:W1:Y:S01]  /*00c0*/  S2UR UR5, SR_CgaCtaId ;  /* 0x00000000000579c3 */ /* 0x000e620000008800 */
[----:B0-----:R-:W-:Y:S01]  /*00d0*/  ISETP.GE.U32.AND P0, PT, R27, UR10, PT ;  /* 0x0000000a1b007c0c */ /* 0x001fe2000bf06070 */
[----:B---3--:R-:W-:-:S03]  /*00e0*/  IMAD R16, R16, UR4, R29 ;  /* 0x0000000410107c24 */ /* 0x008fc6000f8e021d */
[----:B------:R-:W-:Y:S02]  /*00f0*/  ISETP.GE.AND.EX P0, PT, RZ, UR11, PT, P0 ;  /* 0x0000000bff007c0c */ /* 0x000fe4000bf06300 */
[----:B------:R-:W-:Y:S02]  /*0100*/  ISETP.LT.U32.AND P1, PT, R16, UR8, PT ;  /* 0x0000000810007c0c */ /* 0x000fe4000bf21070 */
[----:B------:R-:W-:Y:S01]  /*0110*/  SHF.R.S32.HI R17, RZ, 0x1f, R16 ;  /* 0x0000001fff117819 */ /* 0x000fe20000011410 */
[----:B------:R-:W-:-:S03]  /*0120*/  IMAD.SHL.U32 R28, R27, 0x4, RZ ;  /* 0x000000041b1c7824 */ /* 0x000fc600078e00ff */
[----:B------:R-:W-:-:S03]  /*0130*/  ISETP.LT.AND.EX P2, PT, R17, UR9, !P0, P1 ;  /* 0x0000000911007c0c */ /* 0x000fc6000c741310 */
[----:B------:R-:W0:Y:S01]  /*0140*/  LDC R28, c[0x3][R28] ;  /* 0x00c000001c1c7b82 */ /* 0x000e220000000800 */
[----:B------:R-:W-:Y:S01]  /*0150*/  UMOV UR4, 0x400 ;  /* 0x0000040000047882 */ /* 0x000fe20000000000 */
[----:B------:R-:W-:Y:S01]  /*0160*/  P2R R33, PR, RZ, 0x4 ;  /* 0x00000004ff217803 */ /* 0x000fe20000000000 */
[----:B-1----:R-:W-:-:S07]  /*0170*/  ULEA UR4, UR5, UR4, 0x18 ;  /* 0x0000000405047291 */ /* 0x002fce000f8ec0ff */
[----:B------:R-:W1:Y:S01]  /*0180*/  @P2 LDC.64 R4, c[0x0][0x380] ;  /* 0x0000e000ff042b82 */ /* 0x000e620000000a00 */
[----:B------:R-:W-:Y:S01]  /*0190*/  LEA R29, R29, UR4, 0x3 ;  /* 0x000000041d1d7c11 */ /* 0x000fe2000f8e18ff */
[----:B------:R-:W-:-:S06]  /*01a0*/  @P2 IMAD.WIDE.U32 R2, R27, UR8, R16 ;  /* 0x000000081b022c25 */ /* 0x000fcc000f8e0010 */
[----:B------:R-:W3:Y:S01]  /*01b0*/  LDC R18, c[0x0][0x2f8] ;  /* 0x0000be00ff127b82 */ /* 0x000ee20000000800 */
[----:B------:R-:W-:Y:S01]  /*01c0*/  IMAD R30, R26, 0x80, R29 ;  /* 0x000000801a1e7824 */ /* 0x000fe200078e021d */
[----:B------:R-:W2:Y:S01]  /*01d0*/  LDCU UR4, c[0x0][0x3a0] ;  /* 0x00007400ff0477ac */ /* 0x000ea20008000800 */
[----:B------:R-:W-:-:S03]  /*01e0*/  @P2 IMAD R0, R27, UR9, R3 ;  /* 0x000000091b002c24 */ /* 0x000fc6000f8e0203 */
[----:B------:R0:W-:Y:S01]  /*01f0*/  STS.64 [R30], RZ ;  /* 0x000000ff1e007388 */ /* 0x0001e20000000a00 */
[----:B-1----:R-:W-:-:S04]  /*0200*/  @P2 LEA R4, P0, R2, R4, 0x3 ;  /* 0x0000000402042211 */ /* 0x002fc800078018ff */
[----:B------:R-:W-:Y:S02]  /*0210*/  @P2 LEA.HI.X R5, R2, R5, R0, 0x3, P0 ;  /* 0x0000000502052211 */ /* 0x000fe400000f1c00 */
[----:B------:R-:W-:-:S03]  /*0220*/  ISETP.NE.AND P0, PT, R27, 0xa, PT ;  /* 0x0000000a1b00780c */ /* 0x000fc60003f05270 */
[----:B----4-:R1:W5:Y:S01]  /*0230*/  @P2 LDG.E.64 R24, desc[UR36][R4.64] ;  /* 0x0000002404182981 */ /* 0x010362000c1e1b00 */
[----:B---3--:R-:W-:Y:S01]  /*0240*/  IADD3 R18, P1, P2, R1, 0x20, R18 ;  /* 0x0000002001127810 */ /* 0x008fe20007a3e012 */
[----:B------:R-:W-:Y:S01]  /*0250*/  IMAD.MOV.U32 R32, RZ, RZ, RZ ;  /* 0x000000ffff207224 */ /* 0x000fe200078e00ff */
[----:B------:R-:W-:Y:S02]  /*0260*/  ISETP.LT.AND P0, PT, R16, 0xa, !P0 ;  /* 0x0000000a1000780c */ /* 0x000fe40004701270 */
[----:B--2---:R-:W-:Y:S02]  /*0270*/  MOV R19, UR4 ;  /* 0x0000000400137c02 */ /* 0x004fe40008000f00 */
[----:B------:R-:W-:Y:S02]  /*0280*/  P2R R31, PR, RZ, 0x1 ;  /* 0x00000001ff1f7803 */ /* 0x000fe40000000000 */
[----:B0-----:R-:W-:-:S07]  /*0290*/  IADD3.X R22, PT, PT, RZ, UR6, RZ, P1, P2 ;  /* 0x00000006ff167c10 */ /* 0x001fce0008fe44ff */
.L_x_7:
[----:B------:R-:W-:Y:S01]  /*02a0*/  ISETP.NE.AND P0, PT, R31, RZ, PT ;  /* 0x000000ff1f00720c */ /* 0x000fe20003f05270 */
[----:B------:R-:W-:Y:S01]  /*02b0*/  BSSY.RECONVERGENT B6, `(.L_x_1) ;  /* 0x0000015000067945 */ /* 0x000fe20003800200 */
[----:B------:R-:W-:-:S05]  /*02c0*/  I2FP.F32.S32 R0, R16 ;  /* 0x0000001000007245 */ /* 0x000fca0000201400 */
[----:B------:R-:W-:-:S04]  /*02d0*/  FMUL R23, R0, R19 ;  /* 0x0000001300177220 */ /* 0x000fc80000400000 */
[----:B------:R-:W-:Y:S02]  /*02e0*/  FMUL R23, R28, R23 ;  /* 0x000000171c177220 */ /* 0x000fe40000400000 */
[----:B------:R-:W-:Y:S05]  /*02f0*/  @!P0 BRA `(.L_x_2) ;  /* 0x0000000000408947 */ /* 0x000fea0003800000 */
[----:B------:R-:W0:Y:S01]  /*0300*/  LDCU UR4, c[0x0][0x2f8] ;  /* 0x00005f00ff0477ac */ /* 0x000e220008000800 */
[----:B------:R-:W2:Y:S01]  /*0310*/  F2F.F64.F32 R8, R23 ;  /* 0x0000001700087310 */ /* 0x000ea20000201800 */
[----:B------:R-:W-:Y:S01]  /*0320*/  MOV R2, 0x10 ;  /* 0x0000001000027802 */ /* 0x000fe20000000f00 */
[----:B------:R-:W-:Y:S01]  /*0330*/  IMAD.MOV.U32 R6, RZ, RZ, R18 ;  /* 0x000000ffff067224 */ /* 0x000fe200078e0012 */
[----:B------:R-:W-:-:S04]  /*0340*/  MOV R7, R22 ;  /* 0x0000001600077202 */ /* 0x000fc80000000f00 */
[----:B------:R-:W3:Y:S01]  /*0350*/  LDC.64 R2, c[0x4][R2] ;  /* 0x0100000002027b82 */ /* 0x000ee20000000a00 */
[----:B------:R-:W4:Y:S01]  /*0360*/  F2F.F64.F32 R10, R19 ;  /* 0x00000013000a7310 */ /* 0x000f220000201800 */
[----:B0-----:R-:W-:Y:S01]  /*0370*/  VIADD R13, R18, -UR4 ;  /* 0x80000004120d7c36 */ /* 0x001fe20008000000 */
[----:B------:R-:W1:Y:S04]  /*0380*/  LDCU.64 UR4, c[0x4][URZ] ;  /* 0x01000000ff0477ac */ /* 0x000e680008000a00 */
[----:B--2---:R0:W-:Y:S04]  /*0390*/  STL.64 [R13+0x8], R8 ;  /* 0x000008080d007387 */ /* 0x0041e80000100a00 */
[----:B----4-:R0:W-:Y:S04]  /*03a0*/  STL.64 [R13+0x10], R10 ;  /* 0x0000100a0d007387 */ /* 0x0101e80000100a00 */
[----:B------:R0:W-:Y:S01]  /*03b0*/  STL [R13], R16 ;  /* 0x000000100d007387 */ /* 0x0001e20000100800 */
[----:B-1----:R-:W-:-:S02]  /*03c0*/  IMAD.U32 R4, RZ, RZ, UR4 ;  /* 0x00000004ff047e24 */ /* 0x002fc4000f8e00ff */
[----:B------:R-:W-:-:S07]  /*03d0*/  IMAD.U32 R5, RZ, RZ, UR5 ;  /* 0x00000005ff057e24 */ /* 0x000fce000f8e00ff */
[----:B------:R-:W-:-:S07]  /*03e0*/  LEPC R20, `(.L_x_2) ;  /* 0x000000001014794e */ /* 0x000fce0000000000 */
[----:B0--3-5:R-:W-:Y:S05]  /*03f0*/  CALL.ABS.NOINC R2 ;  /* 0x0000000002007343 */ /* 0x029fea0003c00000 */
.L_x_2:
[----:B------:R-:W-:Y:S05]  /*0400*/  BSYNC.RECONVERGENT B6 ;  /* 0x0000000000067941 */ /* 0x000fea0003800200 */
.L_x_1:
[C---:B------:R-:W-:Y:S01]  /*0410*/  FMUL R2, R23.reuse, 0.63661974668502807617 ;  /* 0x3f22f98317027820 */ /* 0x040fe20000400000 */
[----:B------:R-:W-:Y:S01]  /*0420*/  FSETP.GE.AND P0, PT, |R23|, 105615, PT ;  /* 0x47ce47801700780b */ /* 0x000fe20003f06200 */
[----:B------:R-:W-:Y:S04]  /*0430*/  BSSY.RECONVERGENT B0, `(.L_x_3) ;  /* 0x000003f000007945 */ /* 0x000fe80003800200 */
[----:B------:R-:W0:Y:S02]  /*0440*/  F2I.NTZ R2, R2 ;  /* 0x0000000200027305 */ /* 0x000e240000203100 */
[----:B0-----:R-:W-:-:S05]  /*0450*/  I2FP.F32.S32 R0, R2 ;  /* 0x0000000200007245 */ /* 0x001fca0000201400 */
[----:B------:R-:W-:-:S04]  /*0460*/  FFMA R3, R0, -1.5707962512969970703, R23 ;  /* 0xbfc90fda00037823 */ /* 0x000fc80000000017 */
[----:B------:R-:W-:-:S04]  /*0470*/  FFMA R3, R0, -7.5497894158615963534e-08, R3 ;  /* 0xb3a2216800037823 */ /* 0x000fc80000000003 */
[----:B------:R-:W-:Y:S01]  /*0480*/  FFMA R0, R0, -5.3903029534742383927e-15, R3 ;  /* 0xa7c234c500007823 */ /* 0x000fe20000000003 */
[----:B------:R-:W-:Y:S06]  /*0490*/  @!P0 BRA `(.L_x_4) ;  /* 0x0000000000e08947 */ /* 0x000fec0003800000 */
[----:B------:R-:W-:-:S13]  /*04a0*/  FSETP.NEU.AND P0, PT, |R23|, +INF , PT ;  /* 0x7f8000001700780b */ /* 0x000fda0003f0d200 */
[----:B------:R-:W-:Y:S01]  /*04b0*/  @!P0 FMUL R0, RZ, R23 ;  /* 0x00000017ff008220 */ /* 0x000fe20000400000 */
[----:B------:R-:W-:Y:S01]  /*04c0*/  @!P0 IMAD.MOV.U32 R2, RZ, RZ, RZ ;  /* 0x000000ffff028224 */ /* 0x000fe200078e00ff */
[----:B------:R-:W-:Y:S06]  /*04d0*/  @!P0 BRA `(.L_x_4) ;  /* 0x0000000000d08947 */ /* 0x000fec0003800000 */
[----:B------:R-:W1:Y:S01]  /*04e0*/  LDCU.64 UR4, c[0x4][0x8] ;  /* 0x01000100ff0477ac */ /* 0x000e620008000a00 */
[----:B------:R-:W-:Y:S02]  /*04f0*/  IMAD.SHL.U32 R2, R23, 0x100, RZ ;  /* 0x0000010017027824 */ /* 0x000fe400078e00ff */
[----:B------:R-:W-:Y:S01]  /*0500*/  HFMA2 R11, -RZ, RZ, 0, 0 ;  /* 0x00000000ff0b7431 */ /* 0x000fe200000001ff */
[----:B------:R-:W-:Y:S01]  /*0510*/  BSSY.RECONVERGENT B1, `(.L_x_5) ;  /* 0x0000011000017945 */ /* 0x000fe20003800200 */
[----:B------:R-:W-:Y:S01]  /*0520*/  CS2R R6, SRZ ;  /* 0x0000000000067805 */ /* 0x000fe2000001ff00 */
[----:B------:R-:W-:Y:S01]  /*0530*/  IMAD.MOV.U32 R0, RZ, RZ, R1 ;  /* 0x000000ffff007224 */ /* 0x000fe200078e0001 */
[----:B------:R-:W-:Y:S01]  /*0540*/  LOP3.LUT R13, R2, 0x80000000, RZ, 0xfc, !PT ;  /* 0x80000000020d7812 */ /* 0x000fe200078efcff */
[----:B-1----:R-:W-:Y:S02]  /*0550*/  IMAD.U32 R4, RZ, RZ, UR4 ;  /* 0x00000004ff047e24 */ /* 0x002fe4000f8e00ff */
[----:B------:R-:W-:-:S07]  /*0560*/  IMAD.U32 R5, RZ, RZ, UR5 ;  /* 0x00000005ff057e24 */ /* 0x000fce000f8e00ff */
.L_x_6:
[----:B------:R0:W2:Y:S01]  /*0570*/  LDG.E.CONSTANT R2, desc[UR36][R4.64] ;  /* 0x0000002404027981 */ /* 0x0000a2000c1e9900 */
[----:B------:R-:W-:-:S05]  /*0580*/  VIADD R7, R7, 0x1 ;  /* 0x0000000107077836 */ /* 0x000fca0000000000 */
[----:B------:R-:W-:Y:S02]  /*0590*/  ISETP.NE.AND P0, PT, R7, 0x6, PT ;  /* 0x000000060700780c */ /* 0x000fe40003f05270 */
[----:B0-----:R-:W-:-:S04]  /*05a0*/  IADD3 R4, P2, PT, R4, 0x4, RZ ;  /* 0x0000000404047810 */ /* 0x001fc80007f5e0ff */
[----:B------:R-:W-:Y:S01]  /*05b0*/  IADD3.X R5, PT, PT, RZ, R5, RZ, P2, !PT ;  /* 0x00000005ff057210 */ /* 0x000fe200017fe4ff */
[----:B--2---:R-:W-:-:S03]  /*05c0*/  IMAD.WIDE.U32 R2, R2, R13, RZ ;  /* 0x0000000d02027225 */ /* 0x004fc600078e00ff */
[----:B------:R-:W-:-:S05]  /*05d0*/  IADD3 R9, P1, PT, R2, R6, RZ ;  /* 0x0000000602097210 */ /* 0x000fca0007f3e0ff */
[----:B------:R0:W-:Y:S01]  /*05e0*/  STL [R0], R9 ;  /* 0x0000000900007387 */ /* 0x0001e20000100800 */
[----:B------:R-:W-:Y:S02]  /*05f0*/  IMAD.X R6, R3, 0x1, R11, P1 ;  /* 0x0000000103067824 */ /* 0x000fe400008e060b */
[----:B0-----:R-:W-:Y:S01]  /*0600*/  VIADD R0, R0, 0x4 ;  /* 0x0000000400007836 */ /* 0x001fe20000000000 */
[----:B------:R-:W-:Y:S06]  /*0610*/  @P0 BRA `(.L_x_6) ;  /* 0xfffffffc00d40947 */ /* 0x000fec000383ffff */
[----:B------:R-:W-:Y:S05]  /*0620*/  BSYNC.RECONVERGENT B1 ;  /* 0x0000000000017941 */ /* 0x000fea0003800200 */
.L_x_5:
[----:B------:R-:W-:Y:S01]  /*0630*/  SHF.R.U32.HI R4, RZ, 0x17, R23 ;  /* 0x00000017ff047819 */ /* 0x000fe20000011617 */
[----:B------:R0:W-:Y:S03]  /*0640*/  STL [R1+0x18], R6 ;  /* 0x0000180601007387 */ /* 0x0001e60000100800 */
[C---:B------:R-:W-:Y:S02]  /*0650*/  LOP3.LUT R0, R4.reuse, 0xe0, RZ, 0xc0, !PT ;  /* 0x000000e004007812 */ /* 0x040fe400078ec0ff */
[----:B------:R-:W-:-:S03]  /*0660*/  LOP3.LUT P0, RZ, R4, 0x1f, RZ, 0xc0, !PT ;  /* 0x0000001f04ff7812 */ /* 0x000fc6000780c0ff */
[----:B------:R-:W-:-:S05]  /*0670*/  VIADD R0, R0, 0xffffff80 ;  /* 0xffffff8000007836 */ /* 0x000fca0000000000 */
[----:B------:R-:W-:-:S05]  /*0680*/  SHF.R.U32.HI R0, RZ, 0x5, R0 ;  /* 0x00000005ff007819 */ /* 0x000fca0000011600 */
[----:B------:R-:W-:-:S05]  /*0690*/  IMAD R5, R0, -0x4, R1 ;  /* 0xfffffffc00057824 */ /* 0x000fca00078e0201 */
[----:B------:R-:W2:Y:S04]  /*06a0*/  LDL R0, [R5+0x18] ;  /* 0x0000180005007983 */ /* 0x000ea80000100800 */
[----:B------:R-:W2:Y:S04]  /*06b0*/  LDL R3, [R5+0x14] ;  /* 0x0000140005037983 */ /* 0x000ea80000100800 */
[----:B------:R-:W3:Y:S01]  /*06c0*/  @P0 LDL R2, [R5+0x10] ;  /* 0x0000100005020983 */ /* 0x000ee20000100800 */
[----:B------:R-:W-:Y:S01]  /*06d0*/  LOP3.LUT R4, R4, 0x1f, RZ, 0xc0, !PT ;  /* 0x0000001f04047812 */ /* 0x000fe200078ec0ff */
[----:B------:R-:W-:Y:S01]  /*06e0*/  UMOV UR4, 0x54442d19 ;  /* 0x54442d1900047882 */ /* 0x000fe20000000000 */
[----:B------:R-:W-:-:S02]  /*06f0*/  UMOV UR5, 0x3bf921fb ;  /* 0x3bf921fb00057882 */ /* 0x000fc40000000000 */
[-C--:B--2---:R-:W-:Y:S02]  /*0700*/  @P0 SHF.L.W.U32.HI R0, R3, R4.reuse, R0 ;  /* 0x0000000403000219 */ /* 0x084fe40000010e00 */
[----:B---3--:R-:W-:Y:S02]  /*0710*/  @P0 SHF.L.W.U32.HI R3, R2, R4, R3 ;  /* 0x0000000402030219 */ /* 0x008fe40000010e03 */
[----:B------:R-:W-:Y:S02]  /*0720*/  ISETP.GE.AND P0, PT, R23, RZ, PT ;  /* 0x000000ff1700720c */ /* 0x000fe40003f06270 */
[C---:B------:R-:W-:Y:S01]  /*0730*/  SHF.L.W.U32.HI R2, R3.reuse, 0x2, R0 ;  /* 0x0000000203027819 */ /* 0x040fe20000010e00 */
[----:B------:R-:W-:-:S03]  /*0740*/  IMAD.SHL.U32 R3, R3, 0x4, RZ ;  /* 0x0000000403037824 */ /* 0x000fc600078e00ff */
[----:B------:R-:W-:Y:S02]  /*0750*/  SHF.R.S32.HI R4, RZ, 0x1f, R2 ;  /* 0x0000001fff047819 */ /* 0x000fe40000011402 */
[----:B------:R-:W-:Y:S02]  /*0760*/  LOP3.LUT R23, R2, R23, RZ, 0x3c, !PT ;  /* 0x0000001702177212 */ /* 0x000fe400078e3cff */
[C---:B------:R-:W-:Y:S02]  /*0770*/  LOP3.LUT R8, R4.reuse, R3, RZ, 0x3c, !PT ;  /* 0x0000000304087212 */ /* 0x040fe400078e3cff */
[----:B------:R-:W-:Y:S02]  /*0780*/  LOP3.LUT R9, R4, R2, RZ, 0x3c, !PT ;  /* 0x0000000204097212 */ /* 0x000fe400078e3cff */
[----:B------:R-:W-:Y:S02]  /*0790*/  SHF.R.U32.HI R3, RZ, 0x1e, R0 ;  /* 0x0000001eff037819 */ /* 0x000fe40000011600 */
[----:B------:R-:W-:-:S02]  /*07a0*/  ISETP.GE.AND P1, PT, R23, RZ, PT ;  /* 0x000000ff1700720c */ /* 0x000fc40003f26270 */
[----:B------:R-:W1:Y:S01]  /*07b0*/  I2F.F64.S64 R8, R8 ;  /* 0x0000000800087312 */ /* 0x000e620000301c00 */
[----:B------:R-:W-:-:S04]  /*07c0*/  LEA.HI R2, R2, R3, RZ, 0x1 ;  /* 0x0000000302027211 */ /* 0x000fc800078f08ff */
[----:B------:R-:W-:-:S05]  /*07d0*/  IADD3 R0, PT, PT, -R2, RZ, RZ ;  /* 0x000000ff02007210 */ /* 0x000fca0007ffe1ff */
[----:B------:R-:W-:Y:S01]  /*07e0*/  @!P0 IMAD.MOV.U32 R2, RZ, RZ, R0 ;  /* 0x000000ffff028224 */ /* 0x000fe200078e0000 */
[----:B-1----:R-:W-:-:S10]  /*07f0*/  DMUL R4, R8, UR4 ;  /* 0x0000000408047c28 */ /* 0x002fd40008000000 */
[----:B------:R-:W1:Y:S02]  /*0800*/  F2F.F32.F64 R4, R4 ;  /* 0x0000000400047310 */ /* 0x000e640000301000 */
[----:B01----:R-:W-:-:S07]  /*0810*/  FSEL R0, -R4, R4, !P1 ;  /* 0x0000000404007208 */ /* 0x003fce0004800100 */
.L_x_4:
[----:B------:R-:W-:Y:S05]  /*0820*/  BSYNC.RECONVERGENT B0 ;  /* 0x0000000000007941 */ /* 0x000fea0003800200 */
.L_x_3:
[----:B-1----:R-:W-:Y:S02]  /*0830*/  IMAD.MOV.U32 R4, RZ, RZ, 0x37cbac00 ;  /* 0x37cbac00ff047424 */ /* 0x002fe400078e00ff */
[----:B------:R-:W-:Y:S01]  /*0840*/  FMUL R3, R0, R0 ;  /* 0x0000000000037220 */ /* 0x000fe20000400000 */
[----:B------:R-:W-:Y:S01]  /*0850*/  IMAD.MOV.U32 R6, RZ, RZ, 0x394d4153 ;  /* 0x394d4153ff067424 */ /* 0x000fe200078e00ff */
[C---:B------:R-:W-:Y:S01]  /*0860*/  LOP3.LUT R7, R2.reuse, 0x1, RZ, 0xc0, !PT ;  /* 0x0000000102077812 */ /* 0x040fe200078ec0ff */
[----:B------:R-:W-:Y:S05]  /*0870*/  WARPSYNC.ALL ;  /* 0x0000000000007948 */ /* 0x000fea0003800000 */
[C---:B------:R-:W-:Y:S01]  /*0880*/  FFMA R4, R3.reuse, R4, -0.0013887860113754868507 ;  /* 0xbab607ed03047423 */ /* 0x040fe20000000004 */
[C---:B------:R-:W-:Y:S01]  /*0890*/  FFMA R6, R3.reuse, -R6, 0.0083327032625675201416 ;  /* 0x3c0885e403067423 */ /* 0x040fe20000000806 */
[----:B------:R-:W-:Y:S01]  /*08a0*/  FFMA R5, R3, R0, RZ ;  /* 0x0000000003057223 */ /* 0x000fe200000000ff */
[----:B------:R-:W-:Y:S01]  /*08b0*/  ISETP.NE.U32.AND P0, PT, R7, 0x1, PT ;  /* 0x000000010700780c */ /* 0x000fe20003f05070 */
[C---:B------:R-:W-:Y:S01]  /*08c0*/  FFMA R4, R3.reuse, R4, 0.041666727513074874878 ;  /* 0x3d2aaabb03047423 */ /* 0x040fe20000000004 */
[----:B------:R-:W-:Y:S01]  /*08d0*/  FFMA R6, R3, R6, -0.16666662693023681641 ;  /* 0xbe2aaaa803067423 */ /* 0x000fe20000000006 */
[----:B------:R-:W-:-:S02]  /*08e0*/  LOP3.LUT P1, RZ, R2, 0x2, RZ, 0xc0, !PT ;  /* 0x0000000202ff7812 */ /* 0x000fc4000782c0ff */
[----:B------:R-:W-:Y:S01]  /*08f0*/  FFMA R4, R3, R4, -0.4999999701976776123 ;  /* 0xbeffffff03047423 */ /* 0x000fe20000000004 */
[----:B------:R-:W-:Y:S01]  /*0900*/  FFMA R5, R5, R6, R0 ;  /* 0x0000000605057223 */ /* 0x000fe20000000000 */
[----:B------:R-:W-:Y:S02]  /*0910*/  IADD3 R0, PT, PT, R2, 0x1, RZ ;  /* 0x0000000102007810 */ /* 0x000fe40007ffe0ff */
[----:B------:R-:W-:Y:S02]  /*0920*/  FFMA R4, R3, R4, 1 ;  /* 0x3f80000003047423 */ /* 0x000fe40000000004 */
[----:B------:R-:W-:-:S03]  /*0930*/  LOP3.LUT P2, RZ, R0, 0x2, RZ, 0xc0, !PT ;  /* 0x0000000200ff7812 */ /* 0x000fc6000784c0ff */
[----:B------:R-:W-:Y:S02]  /*0940*/  FSEL R0, R4, R5, !P0 ;  /* 0x0000000504007208 */ /* 0x000fe40004000000 */
[----:B------:R-:W-:Y:S02]  /*0950*/  FSEL R4, R5, R4, !P0 ;  /* 0x0000000405047208 */ /* 0x000fe40004000000 */
[----:B------:R-:W-:Y:S02]  /*0960*/  FSEL R0, R0, -R0, !P1 ;  /* 0x8000000000007208 */ /* 0x000fe40004800000 */
[----:B------:R-:W-:Y:S02]  /*0970*/  FSEL R4, R4, -R4, !P2 ;  /* 0x8000000404047208 */ /* 0x000fe40005000000 */
[----:B------:R-:W-:Y:S01]  /*0980*/  ISETP.NE.AND P0, PT, R26, RZ, PT ;  /* 0x000000ff1a00720c */ /* 0x000fe20003f05270 */
[C---:B-----5:R-:W-:Y:S02]  /*0990*/  FMUL R3, R25.reuse, -R0 ;  /* 0x8000000019037220 */ /* 0x060fe40000400000 */
[----:B------:R-:W-:-:S02]  /*09a0*/  FMUL R5, R25, R4 ;  /* 0x0000000419057220 */ /* 0x000fc40000400000 */
[C---:B------:R-:W-:Y:S02]  /*09b0*/  FFMA R3, R24.reuse, R4, R3 ;  /* 0x0000000418037223 */ /* 0x040fe40000000003 */
[----:B------:R-:W-:Y:S01]  /*09c0*/  FFMA R5, R24, R0, R5 ;  /* 0x0000000018057223 */ /* 0x000fe20000000005 */
[----:B------:R-:W-:Y:S01]  /*09d0*/  VOTE.ANY R0, PT, PT ;  /* 0x0000000000007806 */ /* 0x000fe200038e0100 */
[----:B------:R-:W-:Y:S04]  /*09e0*/  BAR.SYNC.DEFER_BLOCKING 0x0 ;  /* 0x0000000000007b1d */ /* 0x000fe80000010000 */
[C---:B------:R-:W-:Y:S02]  /*09f0*/  @!P0 IMAD R6, R32.reuse, 0x80, R29 ;  /* 0x0000008020068824 */ /* 0x040fe400078e021d */
[----:B------:R-:W-:Y:S01]  /*0a00*/  VIADD R32, R32, 0x1 ;  /* 0x0000000120207836 */ /* 0x000fe20000000000 */
[----:B------:R-:W0:Y:S01]  /*0a10*/  LDCU UR4, c[0x0][0x3a4] ;  /* 0x00007480ff0477ac */ /* 0x000e220008000800 */
[----:B------:R-:W1:Y:S04]  /*0a20*/  SHFL.DOWN PT, R2, R3, 0x10, 0x1f ;  /* 0x0a001f0003027f89 */ /* 0x000e6800000e0000 */
[----:B------:R-:W2:Y:S01]  /*0a30*/  SHFL.DOWN PT, R4, R5, 0x10, 0x1f ;  /* 0x0a001f0005047f89 */ /* 0x000ea200000e0000 */
[----:B0-----:R-:W-:Y:S01]  /*0a40*/  FADD R19, R19, UR4 ;  /* 0x0000000413137e21 */ /* 0x001fe20008000000 */
[----:B-1----:R-:W-:Y:S01]  /*0a50*/  FADD R7, R3, R2 ;  /* 0x0000000203077221 */ /* 0x002fe20000000000 */
[----:B--2---:R-:W-:-:S04]  /*0a60*/  FADD R9, R5, R4 ;  /* 0x0000000405097221 */ /* 0x004fc80000000000 */
[----:B------:R-:W0:Y:S04]  /*0a70*/  SHFL.DOWN PT, R2, R7, 0x8, 0x1f ;  /* 0x09001f0007027f89 */ /* 0x000e2800000e0000 */
[----:B------:R-:W1:Y:S01]  /*0a80*/  SHFL.DOWN PT, R4, R9, 0x8, 0x1f ;  /* 0x09001f0009047f89 */ /* 0x000e6200000e0000 */
[----:B0-----:R-:W-:Y:S01]  /*0a90*/  FADD R11, R7, R2 ;  /* 0x00000002070b7221 */ /* 0x001fe20000000000 */
[----:B-1----:R-:W-:-:S04]  /*0aa0*/  FADD R13, R9, R4 ;  /* 0x00000004090d7221 */ /* 0x002fc80000000000 */
        /* <DEDUP_REMOVED lines=11> */
[----:B-1----:R-:W-:-:S05]  /*0b60*/  FADD R9, R7, R4 ;  /* 0x0000000407097221 */ /* 0x002fca0000000000 */
[----:B------:R0:W-:Y:S01]  /*0b70*/  @!P0 STS.64 [R6], R8 ;  /* 0x0000000806008388 */ /* 0x0001e20000000a00 */
[----:B------:R-:W-:-:S13]  /*0b80*/  ISETP.NE.AND P0, PT, R32, 0x10, PT ;  /* 0x000000102000780c */ /* 0x000fda0003f05270 */
[----:B0-----:R-:W-:Y:S05]  /*0b90*/  @P0 BRA `(.L_x_7) ;  /* 0xfffffff400c00947 */ /* 0x001fea000383ffff */
[----:B------:R-:W-:Y:S01]  /*0ba0*/  BAR.SYNC.DEFER_BLOCKING 0x0 ;  /* 0x0000000000007b1d */ /* 0x000fe20000010000 */
[----:B------:R-:W-:-:S13]  /*0bb0*/  ISETP.NE.AND P3, PT, R33, RZ, PT ;  /* 0x000000ff2100720c */ /* 0x000fda0003f65270 */
[----:B------:R-:W-:Y:S05]  /*0bc0*/  @!P3 EXIT ;  /* 0x000000000000b94d */ /* 0x000fea0003800000 */
[----:B------:R-:W0:Y:S01]  /*0bd0*/  LDS.64 R30, [R30] ;  /* 0x000000001e1e7984 */ /* 0x000e220000000a00 */
[----:B------:R-:W1:Y:S01]  /*0be0*/  LDCU.64 UR6, c[0x0][0x390] ;  /* 0x00007200ff0677ac */ /* 0x000e620008000a00 */
[--C-:B------:R-:W-:Y:S01]  /*0bf0*/  SHF.R.S32.HI R17, RZ, 0x1f, R16.reuse ;  /* 0x0000001fff117819 */ /* 0x100fe20000011410 */
[----:B------:R-:W2:Y:S02]  /*0c00*/  LDCU.64 UR4, c[0x0][0x388] ;  /* 0x00007100ff0477ac */ /* 0x000ea40008000a00 */
[----:B-1----:R-:W-:-:S04]  /*0c10*/  IMAD.WIDE.U32 R16, R27, UR6, R16 ;  /* 0x000000061b107c25 */ /* 0x002fc8000f8e0010 */
[----:B------:R-:W-:Y:S01]  /*0c20*/  IMAD R27, R27, UR7, R17 ;  /* 0x000000071b1b7c24 */ /* 0x000fe2000f8e0211 */
[----:B--2---:R-:W-:-:S04]  /*0c30*/  LEA R2, P0, R16, UR4, 0x3 ;  /* 0x0000000410027c11 */ /* 0x004fc8000f8018ff */
[----:B------:R-:W-:-:S05]  /*0c40*/  LEA.HI.X R3, R16, UR5, R27, 0x3, P0 ;  /* 0x0000000510037c11 */ /* 0x000fca00080f1c1b */
[----:B0-----:R-:W-:Y:S01]  /*0c50*/  STG.E.64 desc[UR36][R2.64], R30 ;  /* 0x0000001e02007986 */ /* 0x001fe2000c101b24 */
[----:B------:R-:W-:Y:S05]  /*0c60*/  EXIT ;  /* 0x000000000000794d */ /* 0x000fea0003800000 */
.L_x_8:
        /* <DEDUP_REMOVED lines=9> */
.L_x_47:


//--------------------- .text._Z42tensor_core_rotate_spectrum_smem_32_squareP6float2S0_llff --------------------------
	.section	.text._Z42tensor_core_rotate_spectrum_smem_32_squareP6float2S0_llff,"ax",@progbits
	.align	128
        .global         _Z42tensor_core_rotate_spectrum_smem_32_squareP6float2S0_llff
        .type           _Z42tensor_core_rotate_spectrum_smem_32_squareP6float2S0_llff,@function
        .size           _Z42tensor_core_rotate_spectrum_smem_32_squareP6float2S0_llff,(.L_x_48 - _Z42tensor_core_rotate_spectrum_smem_32_squareP6float2S0_llff)
        .other          _Z42tensor_core_rotate_spectrum_smem_32_squareP6float2S0_llff,@"STO_CUDA_ENTRY STV_DEFAULT"
_Z42tensor_core_rotate_spectrum_smem_32_squareP6float2S0_llff:
.text._Z42tensor_core_rotate_spectrum_smem_32_squareP6float2S0_llff:
[----:B------:R-:W-:Y:S01]  /*0000*/  LDC R1, c[0x0][0x37c] ;  /* 0x0000df00ff017b82 */ /* 0x000fe20000000800 */
[----:B------:R-:W0:Y:S07]  /*0010*/  S2R R8, SR_TID.Y ;  /* 0x0000000000087919 */ /* 0x000e2e0000002200 */
[----:B------:R-:W1:Y:S01]  /*0020*/  S2UR UR9, SR_CTAID.X ;  /* 0x00000000000979c3 */ /* 0x000e620000002500 */
[----:B------:R-:W1:Y:S01]  /*0030*/  LDCU UR4, c[0x0][0x360] ;  /* 0x00006c00ff0477ac */ /* 0x000e620008000800 */
[----:B------:R-:W-:Y:S01]  /*0040*/  BSSY.RECONVERGENT B0, `(.L_x_9) ;  /* 0x0000026000007945 */ /* 0x000fe20003800200 */
[----:B------:R-:W2:Y:S01]  /*0050*/  S2R R9, SR_TID.X ;  /* 0x0000000000097919 */ /* 0x000ea20000002100 */
[----:B------:R-:W3:Y:S04]  /*0060*/  LDCU.128 UR12, c[0x0][0x390] ;  /* 0x00007200ff0c77ac */ /* 0x000ee80008000c00 */
[----:B------:R-:W0:Y:S01]  /*0070*/  S2UR UR5, SR_CTAID.Y ;  /* 0x00000000000579c3 */ /* 0x000e220000002600 */
[----:B------:R-:W4:Y:S07]  /*0080*/  LDCU.64 UR10, c[0x0][0x358] ;  /* 0x00006b00ff0a77ac */ /* 0x000f2e0008000a00 */
[----:B------:R-:W0:Y:S01]  /*0090*/  LDC R3, c[0x0][0x364] ;  /* 0x0000d900ff037b82 */ /* 0x000e220000000800 */
[----:B-1----:R-:W-:-:S07]  /*00a0*/  UIMAD UR4, UR9, UR4, URZ ;  /* 0x00000004090472a4 */ /* 0x002fce000f8e02ff */
[----:B------:R-:W1:Y:S01]  /*00b0*/  S2UR UR8, SR_CgaCtaId ;  /* 0x00000000000879c3 */ /* 0x000e620000008800 */
[----:B--2---:R-:W-:-:S04]  /*00c0*/  IADD3 R4, PT, PT, R9, UR4, RZ ;  /* 0x0000000409047c10 */ /* 0x004fc8000fffe0ff */
[----:B---3--:R-:W-:Y:S01]  /*00d0*/  ISETP.LT.U32.AND P1, PT, R4, UR12, PT ;  /* 0x0000000c04007c0c */ /* 0x008fe2000bf21070 */
[----:B0-----:R-:W-:Y:S01]  /*00e0*/  IMAD R0, R3, UR5, R8 ;  /* 0x0000000503007c24 */ /* 0x001fe2000f8e0208 */
[----:B------:R-:W-:-:S04]  /*00f0*/  SHF.R.S32.HI R5, RZ, 0x1f, R4 ;  /* 0x0000001fff057819 */ /* 0x000fc80000011404 */
[----:B------:R-:W-:Y:S01]  /*0100*/  ISETP.GE.U32.AND P0, PT, R0, UR14, PT ;  /* 0x0000000e00007c0c */ /* 0x000fe2000bf06070 */
[----:B------:R-:W-:-:S03]  /*0110*/  UMOV UR14, 0x400 ;  /* 0x00000400000e7882 */ /* 0x000fc60000000000 */
[----:B------:R-:W-:-:S04]  /*0120*/  ISETP.GE.AND.EX P0, PT, RZ, UR15, PT, P0 ;  /* 0x0000000fff007c0c */ /* 0x000fc8000bf06300 */
[----:B------:R-:W-:-:S04]  /*0130*/  ISETP.LT.AND.EX P2, PT, R5, UR13, !P0, P1 ;  /* 0x0000000d05007c0c */ /* 0x000fc8000c741310 */
[----:B------:R-:W-:-:S09]  /*0140*/  P2R R3, PR, RZ, 0x4 ;  /* 0x00000004ff037803 */ /* 0x000fd20000000000 */
[----:B-1--4-:R-:W-:Y:S05]  /*0150*/  @!P2 BRA `(.L_x_10) ;  /* 0x000000000050a947 */ /* 0x012fea0003800000 */
[----:B------:R-:W0:Y:S01]  /*0160*/  LDCU.64 UR6, c[0x0][0x380] ;  /* 0x00007000ff0677ac */ /* 0x000e220008000a00 */
[----:B------:R-:W-:-:S04]  /*0170*/  IMAD.WIDE.U32 R4, R0, UR12, R4 ;  /* 0x0000000c00047c25 */ /* 0x000fc8000f8e0004 */
[----:B------:R-:W-:Y:S01]  /*0180*/  IMAD R5, R0, UR13, R5 ;  /* 0x0000000d00057c24 */ /* 0x000fe2000f8e0205 */
[----:B0-----:R-:W-:-:S04]  /*0190*/  LEA R6, P0, R4, UR6, 0x3 ;  /* 0x0000000604067c11 */ /* 0x001fc8000f8018ff */
[----:B------:R-:W-:-:S06]  /*01a0*/  LEA.HI.X R7, R4, UR7, R5, 0x3, P0 ;  /* 0x0000000704077c11 */ /* 0x000fcc00080f1c05 */
[----:B------:R-:W2:Y:S01]  /*01b0*/  LDG.E.64 R6, desc[UR10][R6.64] ;  /* 0x0000000a06067981 */ /* 0x000ea2000c1e1b00 */
[----:B------:R-:W0:Y:S01]  /*01c0*/  S2UR UR7, SR_CgaCtaId ;  /* 0x00000000000779c3 */ /* 0x000e220000008800 */
[----:B------:R-:W-:Y:S02]  /*01d0*/  UMOV UR5, 0x400 ;  /* 0x0000040000057882 */ /* 0x000fe40000000000 */
[----:B------:R-:W-:Y:S02]  /*01e0*/  UIADD3 UR6, UPT, UPT, UR5, 0xc00, URZ ;  /* 0x00000c0005067890 */ /* 0x000fe4000fffe0ff */
[----:B------:R-:W-:Y:S02]  /*01f0*/  UIADD3 UR5, UPT, UPT, UR5, 0xe00, URZ ;  /* 0x00000e0005057890 */ /* 0x000fe4000fffe0ff */
[----:B0-----:R-:W-:Y:S02]  /*0200*/  ULEA UR6, UR7, UR6, 0x18 ;  /* 0x0000000607067291 */ /* 0x001fe4000f8ec0ff */
[----:B------:R-:W-:-:S04]  /*0210*/  ULEA UR5, UR7, UR5, 0x18 ;  /* 0x0000000507057291 */ /* 0x000fc8000f8ec0ff */
[C---:B------:R-:W-:Y:S02]  /*0220*/  LEA R2, R8.reuse, UR6, 0x5 ;  /* 0x0000000608027c11 */ /* 0x040fe4000f8e28ff */
[----:B------:R-:W-:Y:S02]  /*0230*/  LEA R4, R8, UR5, 0x5 ;  /* 0x0000000508047c11 */ /* 0x000fe4000f8e28ff */
[C---:B------:R-:W-:Y:S02]  /*0240*/  LEA R2, R9.reuse, R2, 0x1 ;  /* 0x0000000209027211 */ /* 0x040fe400078e08ff */
[----:B------:R-:W-:Y:S02]  /*0250*/  LEA R4, R9, R4, 0x1 ;  /* 0x0000000409047211 */ /* 0x000fe400078e08ff */
[----:B--2---:R-:W-:-:S04]  /*0260*/  F2FP.F16.F32.PACK_AB R7, R7, R6 ;  /* 0x000000060707723e */ /* 0x004fc800000000ff */
[----:B------:R-:W-:Y:S01]  /*0270*/  PRMT R5, R7, 0x7632, R5 ;  /* 0x0000763207057816 */ /* 0x000fe20000000005 */
[----:B------:R0:W-:Y:S04]  /*0280*/  STS.U16 [R2], R7 ;  /* 0x0000000702007388 */ /* 0x0001e80000000400 */
[----:B------:R0:W-:Y:S02]  /*0290*/  STS.U16 [R4], R5 ;  /* 0x0000000504007388 */ /* 0x0001e40000000400 */
.L_x_10:
[----:B------:R-:W-:Y:S05]  /*02a0*/  BSYNC.RECONVERGENT B0 ;  /* 0x0000000000007941 */ /* 0x000fea0003800200 */
.L_x_9:
[----:B------:R-:W-:Y:S01]  /*02b0*/  ULEA UR5, UR8, UR14, 0x18 ;  /* 0x0000000e08057291 */ /* 0x000fe2000f8ec0ff */
[----:B------:R-:W-:Y:S01]  /*02c0*/  LOP3.LUT P0, RZ, R9, R8, RZ, 0xfc, !PT ;  /* 0x0000000809ff7212 */ /* 0x000fe2000780fcff */
[----:B------:R-:W-:Y:S04]  /*02d0*/  BSSY.RECONVERGENT B0, `(.L_x_11) ;  /* 0x000005b000007945 */ /* 0x000fe80003800200 */
[----:B0-----:R-:W-:-:S05]  /*02e0*/  LEA R2, R8, UR5, 0x7 ;  /* 0x0000000508027c11 */ /* 0x001fca000f8e38ff */
[----:B------:R-:W-:-:S05]  /*02f0*/  IMAD R2, R9, 0x8, R2 ;  /* 0x0000000809027824 */ /* 0x000fca00078e0202 */
[----:B------:R0:W-:Y:S01]  /*0300*/  STS.64 [R2], RZ ;  /* 0x000000ff02007388 */ /* 0x0001e20000000a00 */
[----:B------:R-:W-:Y:S05]  /*0310*/  @P0 BRA `(.L_x_12) ;  /* 0x0000000400580947 */ /* 0x000fea0003800000 */
[----:B------:R-:W1:Y:S01]  /*0320*/  LDC.64 R4, c[0x0][0x3a0] ;  /* 0x0000e800ff047b82 */ /* 0x000e620000000a00 */
[----:B------:R-:W-:Y:S01]  /*0330*/  I2FP.F32.S32 R8, UR4 ;  /* 0x0000000400087c45 */ /* 0x000fe20008201400 */
[----:B------:R-:W-:Y:S01]  /*0340*/  UIADD3 UR5, UPT, UPT, UR14, 0x800, URZ ;  /* 0x000008000e057890 */ /* 0x000fe2000fffe0ff */
[----:B------:R-:W-:-:S03]  /*0350*/  UMOV UR6, 0x40 ;  /* 0x0000004000067882 */ /* 0x000fc60000000000 */
[----:B------:R-:W-:-:S04]  /*0360*/  ULEA UR5, UR8, UR5, 0x18 ;  /* 0x0000000508057291 */ /* 0x000fc8000f8ec0ff */
[----:B------:R-:W-:Y:S01]  /*0370*/  UIADD3 UR5, UPT, UPT, UR5, 0x40, URZ ;  /* 0x0000004005057890 */ /* 0x000fe2000fffe0ff */
[--C-:B-1----:R-:W-:Y:S01]  /*0380*/  FFMA R17, RZ, R5, R4.reuse ;  /* 0x00000005ff117223 */ /* 0x102fe20000000004 */
[C-C-:B------:R-:W-:Y:S01]  /*0390*/  FADD R31, R5.reuse, R4.reuse ;  /* 0x00000004051f7221 */ /* 0x140fe20000000000 */
[C-C-:B------:R-:W-:Y:S01]  /*03a0*/  FFMA R19, R5.reuse, 2, R4.reuse ;  /* 0x4000000005137823 */ /* 0x140fe20000000004 */
        /* <DEDUP_REMOVED lines=12> */
[----:B------:R-:W-:Y:S01]  /*0470*/  FFMA R5, R5, 15, R4 ;  /* 0x4170000005057823 */ /* 0x000fe20000000004 */
[C---:B------:R-:W-:Y:S01]  /*0480*/  FMUL R28, R8.reuse, R25 ;  /* 0x00000019081c7220 */ /* 0x040fe20000400000 */
        /* <DEDUP_REMOVED lines=14> */
[----:B------:R-:W-:Y:S01]  /*0570*/  FMUL R6, R8, R9 ;  /* 0x0000000908067220 */ /* 0x000fe20000400000 */
[----:B------:R-:W-:-:S07]  /*0580*/  LEA R5, R0, 0x4, 0x2 ;  /* 0x0000000400057811 */ /* 0x000fce00078e10ff */
.L_x_13:
[----:B------:R1:W2:Y:S01]  /*0590*/  LDC R35, c[0x3][R5+-0x4] ;  /* 0x00ffff0005237b82 */ /* 0x0002a20000000800 */
[----:B------:R-:W-:-:S04]  /*05a0*/  UIADD3 UR6, UPT, UPT, UR6, 0x80, URZ ;  /* 0x0000008006067890 */ /* 0x000fc8000fffe0ff */
[----:B------:R-:W-:-:S03]  /*05b0*/  UISETP.NE.AND UP0, UPT, UR6, 0x440, UPT ;  /* 0x000004400600788c */ /* 0x000fc6000bf05270 */
[----:B---3--:R1:W3:Y:S02]  /*05c0*/  LDC R33, c[0x3][R5] ;  /* 0x00c0000005217b82 */ /* 0x0082e40000000800 */
[----:B-1----:R-:W-:Y:S01]  /*05d0*/  IADD3 R5, PT, PT, R5, 0x8, RZ ;  /* 0x0000000805057810 */ /* 0x002fe20007ffe0ff */
[-C--:B--2---:R-:W-:Y:S01]  /*05e0*/  FMUL R8, R32, R35.reuse ;  /* 0x0000002320087220 */ /* 0x084fe20000400000 */
[-C--:B------:R-:W-:Y:S01]  /*05f0*/  FMUL R9, R31, R35.reuse ;  /* 0x000000231f097220 */ /* 0x080fe20000400000 */
[-C--:B------:R-:W-:Y:S01]  /*0600*/  FMUL R10, R30, R35.reuse ;  /* 0x000000231e0a7220 */ /* 0x080fe20000400000 */
[-C--:B------:R-:W-:Y:S01]  /*0610*/  FMUL R11, R29, R35.reuse ;  /* 0x000000231d0b7220 */ /* 0x080fe20000400000 */
[-C--:B------:R-:W-:Y:S01]  /*0620*/  FMUL R12, R28, R35.reuse ;  /* 0x000000231c0c7220 */ /* 0x080fe20000400000 */
[-C--:B------:R-:W-:Y:S01]  /*0630*/  FMUL R13, R27, R35.reuse ;  /* 0x000000231b0d7220 */ /* 0x080fe20000400000 */
[-C--:B------:R-:W-:Y:S01]  /*0640*/  FMUL R14, R26, R35.reuse ;  /* 0x000000231a0e7220 */ /* 0x080fe20000400000 */
[-C--:B------:R-:W-:Y:S01]  /*0650*/  FMUL R15, R25, R35.reuse ;  /* 0x00000023190f7220 */ /* 0x080fe20000400000 */
[----:B------:R1:W-:Y:S01]  /*0660*/  STS.128 [UR5+-0x40], R8 ;  /* 0xffffc008ff007988 */ /* 0x0003e20008000c05 */
[-C--:B------:R-:W-:Y:S01]  /*0670*/  FMUL R16, R24, R35.reuse ;  /* 0x0000002318107220 */ /* 0x080fe20000400000 */
[-C--:B------:R-:W-:Y:S01]  /*0680*/  FMUL R17, R23, R35.reuse ;  /* 0x0000002317117220 */ /* 0x080fe20000400000 */
[-C--:B------:R-:W-:Y:S01]  /*0690*/  FMUL R18, R22, R35.reuse ;  /* 0x0000002316127220 */ /* 0x080fe20000400000 */
[----:B------:R3:W-:Y:S01]  /*06a0*/  STS.128 [UR5+-0x30], R12 ;  /* 0xffffd00cff007988 */ /* 0x0007e20008000c05 */
[----:B------:R-:W-:-:S05]  /*06b0*/  FMUL R19, R21, R35 ;  /* 0x0000002315137220 */ /* 0x000fca0000400000 */
[----:B------:R2:W-:Y:S01]  /*06c0*/  STS.128 [UR5+-0x20], R16 ;  /* 0xffffe010ff007988 */ /* 0x0005e20008000c05 */
[-C--:B-1----:R-:W-:Y:S01]  /*06d0*/  FMUL R8, R20, R35.reuse ;  /* 0x0000002314087220 */ /* 0x082fe20000400000 */
[-C--:B------:R-:W-:Y:S01]  /*06e0*/  FMUL R9, R7, R35.reuse ;  /* 0x0000002307097220 */ /* 0x080fe20000400000 */
[-C--:B------:R-:W-:Y:S01]  /*06f0*/  FMUL R10, R6, R35.reuse ;  /* 0x00000023060a7220 */ /* 0x080fe20000400000 */
[----:B------:R-:W-:Y:S01]  /*0700*/  FMUL R11, R4, R35 ;  /* 0x00000023040b7220 */ /* 0x000fe20000400000 */
[-C--:B---3--:R-:W-:Y:S01]  /*0710*/  FMUL R12, R32, R33.reuse ;  /* 0x00000021200c7220 */ /* 0x088fe20000400000 */
[-C--:B------:R-:W-:Y:S01]  /*0720*/  FMUL R13, R31, R33.reuse ;  /* 0x000000211f0d7220 */ /* 0x080fe20000400000 */
[-C--:B------:R-:W-:Y:S01]  /*0730*/  FMUL R14, R30, R33.reuse ;  /* 0x000000211e0e7220 */ /* 0x080fe20000400000 */
[-C--:B------:R-:W-:Y:S01]  /*0740*/  FMUL R15, R29, R33.reuse ;  /* 0x000000211d0f7220 */ /* 0x080fe20000400000 */
[----:B------:R1:W-:Y:S01]  /*0750*/  STS.128 [UR5+-0x10], R8 ;  /* 0xfffff008ff007988 */ /* 0x0003e20008000c05 */
[-C--:B--2---:R-:W-:Y:S01]  /*0760*/  FMUL R16, R28, R33.reuse ;  /* 0x000000211c107220 */ /* 0x084fe20000400000 */
[----:B------:R-:W-:-:S02]  /*0770*/  FMUL R17, R27, R33 ;  /* 0x000000211b117220 */ /* 0x000fc40000400000 */
[----:B------:R2:W-:Y:S01]  /*0780*/  STS.128 [UR5], R12 ;  /* 0x0000000cff007988 */ /* 0x0005e20008000c05 */
[-C--:B------:R-:W-:Y:S01]  /*0790*/  FMUL R18, R26, R33.reuse ;  /* 0x000000211a127220 */ /* 0x080fe20000400000 */
[----:B------:R-:W-:-:S05]  /*07a0*/  FMUL R19, R25, R33 ;  /* 0x0000002119137220 */ /* 0x000fca0000400000 */
[----:B------:R3:W-:Y:S01]  /*07b0*/  STS.128 [UR5+0x10], R16 ;  /* 0x00001010ff007988 */ /* 0x0007e20008000c05 */
[-C--:B-1----:R-:W-:Y:S01]  /*07c0*/  FMUL R8, R24, R33.reuse ;  /* 0x0000002118087220 */ /* 0x082fe20000400000 */
[-C--:B------:R-:W-:Y:S01]  /*07d0*/  FMUL R9, R23, R33.reuse ;  /* 0x0000002117097220 */ /* 0x080fe20000400000 */
[-C--:B------:R-:W-:Y:S01]  /*07e0*/  FMUL R10, R22, R33.reuse ;  /* 0x00000021160a7220 */ /* 0x080fe20000400000 */
[-C--:B------:R-:W-:Y:S01]  /*07f0*/  FMUL R11, R21, R33.reuse ;  /* 0x00000021150b7220 */ /* 0x080fe20000400000 */
[-C--:B--2---:R-:W-:Y:S01]  /*0800*/  FMUL R12, R20, R33.reuse ;  /* 0x00000021140c7220 */ /* 0x084fe20000400000 */
[-C--:B------:R-:W-:Y:S01]  /*0810*/  FMUL R13, R7, R33.reuse ;  /* 0x00000021070d7220 */ /* 0x080fe20000400000 */
[-C--:B------:R-:W-:Y:S01]  /*0820*/  FMUL R14, R6, R33.reuse ;  /* 0x00000021060e7220 */ /* 0x080fe20000400000 */
[----:B------:R-:W-:Y:S01]  /*0830*/  FMUL R15, R4, R33 ;  /* 0x00000021040f7220 */ /* 0x000fe20000400000 */
[----:B------:R3:W-:Y:S04]  /*0840*/  STS.128 [UR5+0x20], R8 ;  /* 0x00002008ff007988 */ /* 0x0007e80008000c05 */
[----:B------:R3:W-:Y:S01]  /*0850*/  STS.128 [UR5+0x30], R12 ;  /* 0x0000300cff007988 */ /* 0x0007e20008000c05 */
[----:B------:R-:W-:Y:S01]  /*0860*/  UIADD3 UR5, UPT, UPT, UR5, 0x80, URZ ;  /* 0x0000008005057890 */ /* 0x000fe2000fffe0ff */
[----:B------:R-:W-:Y:S11]  /*0870*/  BRA.U UP0, `(.L_x_13) ;  /* 0xfffffffd00447547 */ /* 0x000ff6000b83ffff */
.L_x_12:
[----:B------:R-:W-:Y:S05]  /*0880*/  BSYNC.RECONVERGENT B0 ;  /* 0x0000000000007941 */ /* 0x000fea0003800200 */
.L_x_11:
[----:B------:R-:W1:Y:S01]  /*0890*/  S2R R5, SR_TID.Y ;  /* 0x0000000000057919 */ /* 0x000e620000002200 */
[----:B------:R-:W-:Y:S01]  /*08a0*/  UMOV UR7, 0x400 ;  /* 0x0000040000077882 */ /* 0x000fe20000000000 */
[----:B------:R-:W-:Y:S01]  /*08b0*/  BSSY.RECONVERGENT B0, `(.L_x_14) ;  /* 0x000006e000007945 */ /* 0x000fe20003800200 */
[----:B------:R-:W-:Y:S01]  /*08c0*/  UIADD3 UR4, UPT, UPT, UR7, 0x800, URZ ;  /* 0x0000080007047890 */ /* 0x000fe2000fffe0ff */
[----:B------:R-:W2:Y:S03]  /*08d0*/  S2R R26, SR_TID.X ;  /* 0x00000000001a7919 */ /* 0x000ea60000002100 */
[----:B------:R-:W-:Y:S01]  /*08e0*/  ULEA UR4, UR8, UR4, 0x18 ;  /* 0x0000000408047291 */ /* 0x000fe2000f8ec0ff */
[----:B------:R-:W-:Y:S05]  /*08f0*/  BAR.SYNC.DEFER_BLOCKING 0x0 ;  /* 0x0000000000007b1d */ /* 0x000fea0000010000 */
[----:B-1----:R-:W-:-:S04]  /*0900*/  LEA R7, R5, UR4, 0x6 ;  /* 0x0000000405077c11 */ /* 0x002fc8000f8e30ff */
[----:B--2---:R-:W-:-:S06]  /*0910*/  LEA R6, R26, R7, 0x2 ;  /* 0x000000071a067211 */ /* 0x004fcc00078e10ff */
[----:B------:R-:W1:Y:S02]  /*0920*/  LDS R6, [R6] ;  /* 0x0000000006067984 */ /* 0x000e640000000800 */
[C---:B-1----:R-:W-:Y:S01]  /*0930*/  FMUL R7, R6.reuse, 0.63661974668502807617 ;  /* 0x3f22f98306077820 */ /* 0x042fe20000400000 */
[----:B------:R-:W-:-:S05]  /*0940*/  FSETP.GE.AND P0, PT, |R6|, 105615, PT ;  /* 0x47ce47800600780b */ /* 0x000fca0003f06200 */
[----:B------:R-:W3:Y:S02]  /*0950*/  F2I.NTZ R7, R7 ;  /* 0x0000000700077305 */ /* 0x000ee40000203100 */
[----:B---3--:R-:W-:-:S05]  /*0960*/  I2FP.F32.S32 R9, R7 ;  /* 0x0000000700097245 */ /* 0x008fca0000201400 */
[----:B------:R-:W-:-:S04]  /*0970*/  FFMA R4, R9, -1.5707962512969970703, R6 ;  /* 0xbfc90fda09047823 */ /* 0x000fc80000000006 */
[----:B------:R-:W-:-:S04]  /*0980*/  FFMA R4, R9, -7.5497894158615963534e-08, R4 ;  /* 0xb3a2216809047823 */ /* 0x000fc80000000004 */
[----:B------:R-:W-:Y:S01]  /*0990*/  FFMA R4, R9, -5.3903029534742383927e-15, R4 ;  /* 0xa7c234c509047823 */ /* 0x000fe20000000004 */
[----:B------:R-:W-:Y:S06]  /*09a0*/  @!P0 BRA `(.L_x_15) ;  /* 0x0000000400788947 */ /* 0x000fec0003800000 */
[----:B------:R-:W-:-:S13]  /*09b0*/  FSETP.NEU.AND P0, PT, |R6|, +INF , PT ;  /* 0x7f8000000600780b */ /* 0x000fda0003f0d200 */
[----:B------:R-:W-:Y:S01]  /*09c0*/  @!P0 FMUL R4, RZ, R6 ;  /* 0x00000006ff048220 */ /* 0x000fe20000400000 */
[----:B------:R-:W-:Y:S01]  /*09d0*/  @!P0 MOV R7, RZ ;  /* 0x000000ff00078202 */ /* 0x000fe20000000f00 */
[----:B------:R-:W-:Y:S06]  /*09e0*/  @!P0 BRA `(.L_x_15) ;  /* 0x0000000400688947 */ /* 0x000fec0003800000 */
[----:B------:R-:W-:Y:S01]  /*09f0*/  IMAD.SHL.U32 R7, R6, 0x100, RZ ;  /* 0x0000010006077824 */ /* 0x000fe200078e00ff */
[----:B------:R-:W-:Y:S01]  /*0a00*/  MOV R4, RZ ;  /* 0x000000ff00047202 */ /* 0x000fe20000000f00 */
[----:B------:R-:W1:Y:S01]  /*0a10*/  LDCU.64 UR12, c[0x4][0x8] ;  /* 0x01000100ff0c77ac */ /* 0x000e620008000a00 */
[----:B------:R-:W-:Y:S02]  /*0a20*/  MOV R18, RZ ;  /* 0x000000ff00127202 */ /* 0x000fe40000000f00 */
[----:B------:R-:W-:Y:S01]  /*0a30*/  LOP3.LUT R7, R7, 0x80000000, RZ, 0xfc, !PT ;  /* 0x8000000007077812 */ /* 0x000fe200078efcff */
[----:B------:R-:W-:Y:S01]  /*0a40*/  UMOV UR5, URZ ;  /* 0x000000ff00057c82 */ /* 0x000fe20008000000 */
[----:B------:R-:W-:-:S05]  /*0a50*/  UMOV UR4, URZ ;  /* 0x000000ff00047c82 */ /* 0x000fca0008000000 */
.L_x_16:
[----:B-1----:R-:W-:Y:S01]  /*0a60*/  MOV R10, UR12 ;  /* 0x0000000c000a7c02 */ /* 0x002fe20008000f00 */
[----:B------:R-:W-:-:S05]  /*0a70*/  IMAD.U32 R11, RZ, RZ, UR13 ;  /* 0x0000000dff0b7e24 */ /* 0x000fca000f8e00ff */
[----:B------:R-:W2:Y:S01]  /*0a80*/  LDG.E.CONSTANT R8, desc[UR10][R10.64] ;  /* 0x0000000a0a087981 */ /* 0x000ea2000c1e9900 */
[----:B------:R-:W-:Y:S01]  /*0a90*/  UIADD3 UR4, UPT, UPT, UR4, 0x1, URZ ;  /* 0x0000000104047890 */ /* 0x000fe2000fffe0ff */
[C---:B------:R-:W-:Y:S01]  /*0aa0*/  ISETP.EQ.AND P0, PT, R18.reuse, RZ, PT ;  /* 0x000000ff1200720c */ /* 0x040fe20003f02270 */
[----:B------:R-:W-:Y:S01]  /*0ab0*/  UIADD3 UR12, UP1, UPT, UR12, 0x4, URZ ;  /* 0x000000040c0c7890 */ /* 0x000fe2000ff3e0ff */
[C---:B------:R-:W-:Y:S01]  /*0ac0*/  ISETP.EQ.AND P1, PT, R18.reuse, 0x4, PT ;  /* 0x000000041200780c */ /* 0x040fe20003f22270 */
[----:B------:R-:W-:Y:S01]  /*0ad0*/  UISETP.NE.AND UP0, UPT, UR4, 0x6, UPT ;  /* 0x000000060400788c */ /* 0x000fe2000bf05270 */
[C---:B------:R-:W-:Y:S01]  /*0ae0*/  ISETP.EQ.AND P3, PT, R18.reuse, 0xc, PT ;  /* 0x0000000c1200780c */ /* 0x040fe20003f62270 */
[----:B------:R-:W-:Y:S01]  /*0af0*/  UIADD3.X UR13, UPT, UPT, URZ, UR13, URZ, UP1, !UPT ;  /* 0x0000000dff0d7290 */ /* 0x000fe20008ffe4ff */
[C---:B------:R-:W-:Y:S02]  /*0b00*/  ISETP.EQ.AND P4, PT, R18.reuse, 0x10, PT ;  /* 0x000000101200780c */ /* 0x040fe40003f82270 */
[----:B------:R-:W-:Y:S01]  /*0b10*/  ISETP.EQ.AND P5, PT, R18, 0x14, PT ;  /* 0x000000141200780c */ /* 0x000fe20003fa2270 */
[----:B--2---:R-:W-:-:S03]  /*0b20*/  IMAD.WIDE.U32 R8, R8, R7, RZ ;  /* 0x0000000708087225 */ /* 0x004fc600078e00ff */
[----:B------:R-:W-:-:S04]  /*0b30*/  IADD3 R8, P2, PT, R8, R4, RZ ;  /* 0x0000000408087210 */ /* 0x000fc80007f5e0ff */
[----:B------:R-:W-:Y:S01]  /*0b40*/  IADD3.X R4, PT, PT, R9, UR5, RZ, P2, !PT ;  /* 0x0000000509047c10 */ /* 0x000fe200097fe4ff */
[----:B------:R-:W-:Y:S01]  /*0b50*/  @P3 IMAD.MOV.U32 R15, RZ, RZ, R8 ;  /* 0x000000ffff0f3224 */ /* 0x000fe200078e0008 */
[----:B------:R-:W-:Y:S02]  /*0b60*/  ISETP.EQ.AND P2, PT, R18, 0x8, PT ;  /* 0x000000081200780c */ /* 0x000fe40003f42270 */
[-C--:B------:R-:W-:Y:S02]  /*0b70*/  @P0 MOV R12, R8.reuse ;  /* 0x00000008000c0202 */ /* 0x080fe40000000f00 */
[-C--:B------:R-:W-:Y:S02]  /*0b80*/  @P1 MOV R17, R8.reuse ;  /* 0x0000000800111202 */ /* 0x080fe40000000f00 */
[-C--:B------:R-:W-:Y:S02]  /*0b90*/  @P4 MOV R14, R8.reuse ;  /* 0x00000008000e4202 */ /* 0x080fe40000000f00 */
[----:B------:R-:W-:-:S02]  /*0ba0*/  @P5 MOV R13, R8 ;  /* 0x00000008000d5202 */ /* 0x000fc40000000f00 */
[----:B------:R-:W-:-:S03]  /*0bb0*/  IADD3 R18, PT, PT, R18, 0x4, RZ ;  /* 0x0000000412127810 */ /* 0x000fc60007ffe0ff */
[----:B------:R-:W-:Y:S01]  /*0bc0*/  @P2 MOV R16, R8 ;  /* 0x0000000800102202 */ /* 0x000fe20000000f00 */
[----:B------:R-:W-:Y:S06]  /*0bd0*/  BRA.U UP0, `(.L_x_16) ;  /* 0xfffffffd00a07547 */ /* 0x000fec000b83ffff */
[----:B------:R-:W-:Y:S01]  /*0be0*/  SHF.R.U32.HI R8, RZ, 0x17, R6 ;  /* 0x00000017ff087819 */ /* 0x000fe20000011606 */
[----:B------:R-:W-:Y:S03]  /*0bf0*/  BSSY.RECONVERGENT B1, `(.L_x_17) ;  /* 0x0000027000017945 */ /* 0x000fe60003800200 */
[C---:B------:R-:W-:Y:S02]  /*0c00*/  LOP3.LUT R7, R8.reuse, 0xe0, RZ, 0xc0, !PT ;  /* 0x000000e008077812 */ /* 0x040fe400078ec0ff */
[----:B------:R-:W-:-:S03]  /*0c10*/  LOP3.LUT P6, RZ, R8, 0x1f, RZ, 0xc0, !PT ;  /* 0x0000001f08ff7812 */ /* 0x000fc600078cc0ff */
[----:B------:R-:W-:-:S05]  /*0c20*/  VIADD R7, R7, 0xffffff80 ;  /* 0xffffff8007077836 */ /* 0x000fca0000000000 */
[----:B------:R-:W-:-:S04]  /*0c30*/  SHF.R.U32.HI R7, RZ, 0x5, R7 ;  /* 0x00000005ff077819 */ /* 0x000fc80000011607 */
[----:B------:R-:W-:-:S04]  /*0c40*/  LEA R10, -R7, RZ, 0x2 ;  /* 0x000000ff070a7211 */ /* 0x000fc800078e11ff */
[C---:B------:R-:W-:Y:S02]  /*0c50*/  ISETP.EQ.AND P3, PT, R10.reuse, -0x18, PT ;  /* 0xffffffe80a00780c */ /* 0x040fe40003f62270 */
[C---:B------:R-:W-:Y:S02]  /*0c60*/  ISETP.EQ.AND P4, PT, R10.reuse, -0x14, PT ;  /* 0xffffffec0a00780c */ /* 0x040fe40003f82270 */
[C---:B------:R-:W-:Y:S02]  /*0c70*/  ISETP.EQ.AND P0, PT, R10.reuse, -0x10, PT ;  /* 0xfffffff00a00780c */ /* 0x040fe40003f02270 */
[C---:B------:R-:W-:Y:S02]  /*0c80*/  ISETP.EQ.AND P1, PT, R10.reuse, -0xc, PT ;  /* 0xfffffff40a00780c */ /* 0x040fe40003f22270 */
[C---:B------:R-:W-:Y:S02]  /*0c90*/  ISETP.EQ.AND P2, PT, R10.reuse, -0x8, PT ;  /* 0xfffffff80a00780c */ /* 0x040fe40003f42270 */
[----:B------:R-:W-:-:S03]  /*0ca0*/  ISETP.EQ.AND P5, PT, R10, 0x4, PT ;  /* 0x000000040a00780c */ /* 0x000fc60003fa2270 */
[-C--:B------:R-:W-:Y:S02]  /*0cb0*/  @P3 MOV R7, R12.reuse ;  /* 0x0000000c00073202 */ /* 0x080fe40000000f00 */
[----:B------:R-:W-:Y:S01]  /*0cc0*/  @P4 MOV R9, R12 ;  /* 0x0000000c00094202 */ /* 0x000fe20000000f00 */
[----:B------:R-:W-:Y:S01]  /*0cd0*/  @P4 IMAD.MOV.U32 R7, RZ, RZ, R17 ;  /* 0x000000ffff074224 */ /* 0x000fe200078e0011 */
[C---:B------:R-:W-:Y:S02]  /*0ce0*/  ISETP.EQ.AND P3, PT, R10.reuse, -0x4, PT ;  /* 0xfffffffc0a00780c */ /* 0x040fe40003f62270 */
[----:B------:R-:W-:Y:S02]  /*0cf0*/  ISETP.EQ.AND P4, PT, R10, RZ, PT ;  /* 0x000000ff0a00720c */ /* 0x000fe40003f82270 */
[----:B------:R-:W-:Y:S02]  /*0d00*/  @P0 MOV R9, R17 ;  /* 0x0000001100090202 */ /* 0x000fe40000000f00 */
[-C--:B------:R-:W-:Y:S01]  /*0d10*/  @P0 MOV R7, R16.reuse ;  /* 0x0000001000070202 */ /* 0x080fe20000000f00 */
[----:B------:R-:W-:Y:S01]  /*0d20*/  @P1 IMAD.MOV.U32 R7, RZ, RZ, R15 ;  /* 0x000000ffff071224 */ /* 0x000fe200078e000f */
[----:B------:R-:W-:-:S02]  /*0d30*/  @P1 MOV R9, R16 ;  /* 0x0000001000091202 */ /* 0x000fc40000000f00 */
[----:B------:R-:W-:Y:S02]  /*0d40*/  @P2 MOV R9, R15 ;  /* 0x0000000f00092202 */ /* 0x000fe40000000f00 */
[-C--:B------:R-:W-:Y:S01]  /*0d50*/  @P2 MOV R7, R14.reuse ;  /* 0x0000000e00072202 */ /* 0x080fe20000000f00 */
[----:B------:R-:W-:Y:S01]  /*0d60*/  @P3 IMAD.MOV.U32 R7, RZ, RZ, R13 ;  /* 0x000000ffff073224 */ /* 0x000fe200078e000d */
[----:B------:R-:W-:Y:S02]  /*0d70*/  @P3 MOV R9, R14 ;  /* 0x0000000e00093202 */ /* 0x000fe40000000f00 */
[----:B------:R-:W-:Y:S02]  /*0d80*/  @P4 MOV R9, R13 ;  /* 0x0000000d00094202 */ /* 0x000fe40000000f00 */
[-C--:B------:R-:W-:Y:S02]  /*0d90*/  @P4 MOV R7, R4.reuse ;  /* 0x0000000400074202 */ /* 0x080fe40000000f00 */
[----:B------:R-:W-:Y:S01]  /*0da0*/  @P5 MOV R9, R4 ;  /* 0x0000000400095202 */ /* 0x000fe20000000f00 */
[----:B------:R-:W-:Y:S06]  /*0db0*/  @!P6 BRA `(.L_x_18) ;  /* 0x000000000028e947 */ /* 0x000fec0003800000 */
[----:B------:R-:W-:Y:S02]  /*0dc0*/  ISETP.EQ.AND P0, PT, R10, 0x8, PT ;  /* 0x000000080a00780c */ /* 0x000fe40003f02270 */
[----:B------:R-:W-:Y:S01]  /*0dd0*/  @P1 MOV R12, R17 ;  /* 0x00000011000c1202 */ /* 0x000fe20000000f00 */
[----:B------:R-:W-:Y:S01]  /*0de0*/  @P2 IMAD.MOV.U32 R12, RZ, RZ, R16 ;  /* 0x000000ffff0c2224 */ /* 0x000fe200078e0010 */
[----:B------:R-:W-:Y:S02]  /*0df0*/  @P3 MOV R12, R15 ;  /* 0x0000000f000c3202 */ /* 0x000fe40000000f00 */
[----:B------:R-:W-:Y:S02]  /*0e00*/  @P4 MOV R12, R14 ;  /* 0x0000000e000c4202 */ /* 0x000fe40000000f00 */
[----:B------:R-:W-:Y:S02]  /*0e10*/  @P5 MOV R12, R13 ;  /* 0x0000000d000c5202 */ /* 0x000fe40000000f00 */
[----:B------:R-:W-:-:S03]  /*0e20*/  LOP3.LUT R8, R8, 0x1f, RZ, 0xc0, !PT ;  /* 0x0000001f08087812 */ /* 0x000fc600078ec0ff */
[----:B------:R-:W-:Y:S02]  /*0e30*/  @P0 MOV R12, R4 ;  /* 0x00000004000c0202 */ /* 0x000fe40000000f00 */
[-C--:B------:R-:W-:Y:S02]  /*0e40*/  SHF.L.W.U32.HI R7, R9, R8.reuse, R7 ;  /* 0x0000000809077219 */ /* 0x080fe40000010e07 */
[----:B------:R-:W-:-:S07]  /*0e50*/  SHF.L.W.U32.HI R9, R12, R8, R9 ;  /* 0x000000080c097219 */ /* 0x000fce0000010e09 */
.L_x_18:
[----:B------:R-:W-:Y:S05]  /*0e60*/  BSYNC.RECONVERGENT B1 ;  /* 0x0000000000017941 */ /* 0x000fea0003800200 */
.L_x_17:
[C---:B------:R-:W-:Y:S01]  /*0e70*/  SHF.L.W.U32.HI R4, R9.reuse, 0x2, R7 ;  /* 0x0000000209047819 */ /* 0x040fe20000010e07 */
[----:B------:R-:W-:Y:S01]  /*0e80*/  IMAD.SHL.U32 R9, R9, 0x4, RZ ;  /* 0x0000000409097824 */ /* 0x000fe200078e00ff */
[----:B------:R-:W-:Y:S01]  /*0e90*/  UMOV UR4, 0x54442d19 ;  /* 0x54442d1900047882 */ /* 0x000fe20000000000 */
[----:B------:R-:W-:Y:S01]  /*0ea0*/  UMOV UR5, 0x3bf921fb ;  /* 0x3bf921fb00057882 */ /* 0x000fe20000000000 */
[----:B------:R-:W-:Y:S02]  /*0eb0*/  SHF.R.S32.HI R8, RZ, 0x1f, R4 ;  /* 0x0000001fff087819 */ /* 0x000fe40000011404 */
[----:B------:R-:W-:Y:S02]  /*0ec0*/  ISETP.GE.AND P0, PT, R6, RZ, PT ;  /* 0x000000ff0600720c */ /* 0x000fe40003f06270 */
[C---:B------:R-:W-:Y:S02]  /*0ed0*/  LOP3.LUT R10, R8.reuse, R9, RZ, 0x3c, !PT ;  /* 0x00000009080a7212 */ /* 0x040fe400078e3cff */
[----:B------:R-:W-:-:S02]  /*0ee0*/  LOP3.LUT R11, R8, R4, RZ, 0x3c, !PT ;  /* 0x00000004080b7212 */ /* 0x000fc400078e3cff */
[----:B------:R-:W-:Y:S02]  /*0ef0*/  SHF.R.U32.HI R7, RZ, 0x1e, R7 ;  /* 0x0000001eff077819 */ /* 0x000fe40000011607 */
[----:B------:R-:W1:Y:S01]  /*0f00*/  I2F.F64.S64 R8, R10 ;  /* 0x0000000a00087312 */ /* 0x000e620000301c00 */
[C---:B------:R-:W-:Y:S02]  /*0f10*/  LOP3.LUT R6, R4.reuse, R6, RZ, 0x3c, !PT ;  /* 0x0000000604067212 */ /* 0x040fe400078e3cff */
[----:B------:R-:W-:Y:S02]  /*0f20*/  LEA.HI R7, R4, R7, RZ, 0x1 ;  /* 0x0000000704077211 */ /* 0x000fe400078f08ff */
[----:B------:R-:W-:Y:S02]  /*0f30*/  ISETP.GE.AND P1, PT, R6, RZ, PT ;  /* 0x000000ff0600720c */ /* 0x000fe40003f26270 */
[----:B------:R-:W-:-:S04]  /*0f40*/  IADD3 R4, PT, PT, -R7, RZ, RZ ;  /* 0x000000ff07047210 */ /* 0x000fc80007ffe1ff */
[----:B------:R-:W-:Y:S01]  /*0f50*/  @!P0 MOV R7, R4 ;  /* 0x0000000400078202 */ /* 0x000fe20000000f00 */
[----:B-1----:R-:W-:-:S10]  /*0f60*/  DMUL R8, R8, UR4 ;  /* 0x0000000408087c28 */ /* 0x002fd40008000000 */
[----:B------:R-:W1:Y:S02]  /*0f70*/  F2F.F32.F64 R8, R8 ;  /* 0x0000000800087310 */ /* 0x000e640000301000 */
[----:B-1----:R-:W-:-:S07]  /*0f80*/  FSEL R4, -R8, R8, !P1 ;  /* 0x0000000808047208 */ /* 0x002fce0004800100 */
.L_x_15:
[----:B------:R-:W-:Y:S05]  /*0f90*/  BSYNC.RECONVERGENT B0 ;  /* 0x0000000000007941 */ /* 0x000fea0003800200 */
.L_x_14:
[----:B------:R-:W1:Y:S01]  /*0fa0*/  S2R R11, SR_LANEID ;  /* 0x00000000000b7919 */ /* 0x000e620000000000 */
[----:B------:R-:W-:Y:S01]  /*0fb0*/  MOV R6, 0x37cbac00 ;  /* 0x37cbac0000067802 */ /* 0x000fe20000000f00 */
[----:B------:R-:W-:Y:S01]  /*0fc0*/  FMUL R9, R4, R4 ;  /* 0x0000000404097220 */ /* 0x000fe20000400000 */
[----:B------:R-:W-:Y:S01]  /*0fd0*/  LOP3.LUT R10, R7, 0x1, RZ, 0xc0, !PT ;  /* 0x00000001070a7812 */ /* 0x000fe200078ec0ff */
[----:B------:R-:W-:Y:S01]  /*0fe0*/  UIADD3 UR4, UPT, UPT, UR7, 0x1000, URZ ;  /* 0x0000100007047890 */ /* 0x000fe2000fffe0ff */
[----:B------:R-:W-:Y:S01]  /*0ff0*/  MOV R8, 0x394d4153 ;  /* 0x394d415300087802 */ /* 0x000fe20000000f00 */
[----:B------:R-:W-:Y:S01]  /*1000*/  FFMA R6, R9, R6, -0.0013887860113754868507 ;  /* 0xbab607ed09067423 */ /* 0x000fe20000000006 */
[----:B------:R-:W-:Y:S01]  /*1010*/  ISETP.NE.U32.AND P0, PT, R10, 0x1, PT ;  /* 0x000000010a00780c */ /* 0x000fe20003f05070 */
[C---:B------:R-:W-:Y:S01]  /*1020*/  VIADD R10, R7.reuse, 0x1 ;  /* 0x00000001070a7836 */ /* 0x040fe20000000000 */
[----:B------:R-:W-:Y:S01]  /*1030*/  LOP3.LUT P1, RZ, R7, 0x2, RZ, 0xc0, !PT ;  /* 0x0000000207ff7812 */ /* 0x000fe2000782c0ff */
[C---:B------:R-:W-:Y:S01]  /*1040*/  FFMA R8, R9.reuse, -R8, 0.0083327032625675201416 ;  /* 0x3c0885e409087423 */ /* 0x040fe20000000808 */
[C---:B------:R-:W-:Y:S01]  /*1050*/  FFMA R6, R9.reuse, R6, 0.041666727513074874878 ;  /* 0x3d2aaabb09067423 */ /* 0x040fe20000000006 */
[C---:B------:R-:W-:Y:S01]  /*1060*/  FFMA R7, R9.reuse, R4, RZ ;  /* 0x0000000409077223 */ /* 0x040fe200000000ff */
[----:B------:R-:W-:Y:S01]  /*1070*/  LOP3.LUT P2, RZ, R10, 0x2, RZ, 0xc0, !PT ;  /* 0x000000020aff7812 */ /* 0x000fe2000784c0ff */
[C---:B------:R-:W-:Y:S01]  /*1080*/  FFMA R8, R9.reuse, R8, -0.16666662693023681641 ;  /* 0xbe2aaaa809087423 */ /* 0x040fe20000000008 */
[----:B------:R-:W-:Y:S01]  /*1090*/  FFMA R6, R9, R6, -0.4999999701976776123 ;  /* 0xbeffffff09067423 */ /* 0x000fe20000000006 */
[----:B------:R-:W-:Y:S01]  /*10a0*/  UIADD3 UR5, UPT, UPT, UR7, 0x1200, URZ ;  /* 0x0000120007057890 */ /* 0x000fe2000fffe0ff */
[----:B------:R-:W2:Y:S01]  /*10b0*/  S2R R27, SR_LANEID ;  /* 0x00000000001b7919 */ /* 0x000ea20000000000 */
[----:B------:R-:W-:Y:S01]  /*10c0*/  FFMA R7, R7, R8, R4 ;  /* 0x0000000807077223 */ /* 0x000fe20000000004 */
[----:B------:R-:W-:Y:S01]  /*10d0*/  FFMA R6, R9, R6, 1 ;  /* 0x3f80000009067423 */ /* 0x000fe20000000006 */
[----:B------:R-:W-:-:S02]  /*10e0*/  ULEA UR4, UR8, UR4, 0x18 ;  /* 0x0000000408047291 */ /* 0x000fc4000f8ec0ff */
[----:B------:R-:W-:Y:S02]  /*10f0*/  ULEA UR5, UR8, UR5, 0x18 ;  /* 0x0000000508057291 */ /* 0x000fe4000f8ec0ff */
[----:B------:R-:W-:-:S04]  /*1100*/  UIADD3 UR6, UPT, UPT, UR7, 0xc00, URZ ;  /* 0x00000c0007067890 */ /* 0x000fc8000fffe0ff */
[----:B------:R-:W-:Y:S01]  /*1110*/  ULEA UR6, UR8, UR6, 0x18 ;  /* 0x0000000608067291 */ /* 0x000fe2000f8ec0ff */
[--C-:B-1----:R-:W-:Y:S02]  /*1120*/  SHF.R.U32.HI R10, RZ, 0x3, R11.reuse ;  /* 0x00000003ff0a7819 */ /* 0x102fe4000001160b */
[----:B------:R-:W-:Y:S02]  /*1130*/  LOP3.LUT R4, R11, 0x7, RZ, 0xc0, !PT ;  /* 0x000000070b047812 */ /* 0x000fe400078ec0ff */
[----:B------:R-:W-:Y:S02]  /*1140*/  SHF.L.U32 R13, R10, 0x3, RZ ;  /* 0x000000030a0d7819 */ /* 0x000fe400000006ff */
[----:B------:R-:W-:Y:S02]  /*1150*/  SHF.R.U32.HI R11, RZ, 0x4, R11 ;  /* 0x00000004ff0b7819 */ /* 0x000fe4000001160b */
[----:B------:R-:W-:Y:S02]  /*1160*/  LOP3.LUT R9, R13, 0x8, R4, 0xe2, !PT ;  /* 0x000000080d097812 */ /* 0x000fe400078ee204 */
[----:B------:R-:W-:-:S02]  /*1170*/  LEA R13, R11, R4, 0x3 ;  /* 0x000000040b0d7211 */ /* 0x000fc400078e18ff */
[----:B------:R-:W-:Y:S02]  /*1180*/  SHF.L.U32 R8, R10, 0x3, RZ ;  /* 0x000000030a087819 */ /* 0x000fe400000006ff */
[----:B------:R-:W-:Y:S02]  /*1190*/  FSEL R4, R7, R6, !P0 ;  /* 0x0000000607047208 */ /* 0x000fe40004000000 */
[----:B------:R-:W-:Y:S02]  /*11a0*/  FSEL R6, R6, R7, !P0 ;  /* 0x0000000706067208 */ /* 0x000fe40004000000 */
[----:B------:R-:W-:Y:S02]  /*11b0*/  SHF.L.U32 R16, R11, 0x3, RZ ;  /* 0x000000030b107819 */ /* 0x000fe400000006ff */
[----:B------:R-:W-:Y:S02]  /*11c0*/  LOP3.LUT R8, R8, 0x8, RZ, 0xe2, !PT ;  /* 0x0000000808087812 */ /* 0x000fe400078ee2ff */
[----:B------:R-:W-:Y:S01]  /*11d0*/  FSEL R4, R4, -R4, !P2 ;  /* 0x8000000404047208 */ /* 0x000fe20005000000 */
[----:B------:R-:W-:Y:S01]  /*11e0*/  IMAD R16, R9, 0x10, R16 ;  /* 0x0000001009107824 */ /* 0x000fe200078e0210 */
[----:B------:R-:W-:-:S02]  /*11f0*/  FSEL R6, -R6, R6, !P1 ;  /* 0x0000000606067208 */ /* 0x000fc40004800100 */
[----:B------:R-:W-:Y:S02]  /*1200*/  LEA R13, R13, R8, 0x4 ;  /* 0x000000080d0d7211 */ /* 0x000fe400078e20ff */
[----:B------:R-:W-:Y:S02]  /*1210*/  F2FP.F16.F32.PACK_AB R4, RZ, R4 ;  /* 0x00000004ff04723e */ /* 0x000fe400000000ff */
[C---:B------:R-:W-:Y:S02]  /*1220*/  LEA R7, R5.reuse, UR4, 0x5 ;  /* 0x0000000405077c11 */ /* 0x040fe4000f8e28ff */
[----:B------:R-:W-:Y:S02]  /*1230*/  LEA R5, R5, UR5, 0x5 ;  /* 0x0000000505057c11 */ /* 0x000fe4000f8e28ff */
[----:B------:R-:W-:Y:S02]  /*1240*/  F2FP.F16.F32.PACK_AB R6, RZ, R6 ;  /* 0x00000006ff06723e */ /* 0x000fe400000000ff */
[----:B------:R-:W-:-:S02]  /*1250*/  LEA R22, R26, R7, 0x1 ;  /* 0x000000071a167211 */ /* 0x000fc400078e08ff */
[----:B------:R-:W-:Y:S02]  /*1260*/  PRMT R24, R4, 0x7610, R24 ;  /* 0x0000761004187816 */ /* 0x000fe40000000018 */
[C---:B------:R-:W-:Y:S01]  /*1270*/  LEA R8, R13.reuse, UR4, 0x1 ;  /* 0x000000040d087c11 */ /* 0x040fe2000f8e08ff */
[----:B------:R-:W-:Y:S01]  /*1280*/  UIADD3 UR4, UPT, UPT, UR7, 0xe00, URZ ;  /* 0x00000e0007047890 */ /* 0x000fe2000fffe0ff */
[----:B------:R-:W-:Y:S01]  /*1290*/  LEA R23, R26, R5, 0x1 ;  /* 0x000000051a177211 */ /* 0x000fe200078e08ff */
[----:B------:R-:W-:Y:S01]  /*12a0*/  STS.U16 [R22], R24 ;  /* 0x0000001816007388 */ /* 0x000fe20000000400 */
[----:B------:R-:W-:Y:S01]  /*12b0*/  PRMT R25, R6, 0x7610, R25 ;  /* 0x0000761006197816 */ /* 0x000fe20000000019 */
[----:B------:R-:W-:Y:S01]  /*12c0*/  ULEA UR4, UR8, UR4, 0x18 ;  /* 0x0000000408047291 */ /* 0x000fe2000f8ec0ff */
[C---:B------:R-:W-:Y:S01]  /*12d0*/  LEA R4, R16.reuse, UR6, 0x1 ;  /* 0x0000000610047c11 */ /* 0x040fe2000f8e08ff */
[----:B------:R-:W1:Y:S01]  /*12e0*/  S2UR UR6, SR_CgaCtaId ;  /* 0x00000000000679c3 */ /* 0x000e620000008800 */
[----:B------:R-:W-:Y:S01]  /*12f0*/  LEA R13, R13, UR5, 0x1 ;  /* 0x000000050d0d7c11 */ /* 0x000fe2000f8e08ff */
[----:B------:R-:W-:Y:S01]  /*1300*/  STS.U16 [R23], R25 ;  /* 0x0000001917007388 */ /* 0x000fe20000000400 */
[----:B------:R-:W-:Y:S01]  /*1310*/  UIADD3 UR5, UPT, UPT, UR7, 0x1600, URZ ;  /* 0x0000160007057890 */ /* 0x000fe2000fffe0ff */
[----:B------:R-:W-:Y:S01]  /*1320*/  LEA R16, R16, UR4, 0x1 ;  /* 0x0000000410107c11 */ /* 0x000fe2000f8e08ff */
[----:B------:R-:W-:Y:S01]  /*1330*/  UIADD3 UR4, UPT, UPT, UR7, 0x1400, URZ ;  /* 0x0000140007047890 */ /* 0x000fe2000fffe0ff */
[----:B------:R-:W-:Y:S01]  /*1340*/  LDSM.16.M88.4 R4, [R4] ;  /* 0x000000000404783b */ /* 0x000fe20000000200 */
[----:B------:R-:W-:-:S02]  /*1350*/  ULEA UR5, UR8, UR5, 0x18 ;  /* 0x0000000508057291 */ /* 0x000fc4000f8ec0ff */
[----:B------:R-:W-:Y:S01]  /*1360*/  ULEA UR4, UR8, UR4, 0x18 ;  /* 0x0000000408047291 */ /* 0x000fe2000f8ec0ff */
[----:B------:R-:W3:Y:S04]  /*1370*/  LDSM.16.M88.4 R8, [R8] ;  /* 0x000000000808783b */ /* 0x000ee80000000200 */
[----:B------:R-:W4:Y:S04]  /*1380*/  LDSM.16.M88.4 R12, [R13] ;  /* 0x000000000d0c783b */ /* 0x000f280000000200 */
[----:B------:R-:W5:Y:S01]  /*1390*/  LDSM.16.M88.4 R16, [R16] ;  /* 0x000000001010783b */ /* 0x000f620000000200 */
[----:B-1----:R-:W-:-:S03]  /*13a0*/  ULEA UR6, UR6, UR7, 0x18 ;  /* 0x0000000706067291 */ /* 0x002fc6000f8ec0ff */
[----:B------:R-:W-:Y:S01]  /*13b0*/  UMOV UR7, 0x40 ;  /* 0x0000004000077882 */ /* 0x000fe20000000000 */
[----:B------:R-:W-:Y:S01]  /*13c0*/  UIADD3 UR6, UPT, UPT, UR6, 0x40, URZ ;  /* 0x0000004006067890 */ /* 0x000fe2000fffe0ff */
[C---:B---3--:R-:W-:Y:S08]  /*13d0*/  HMMA.16816.F16 R20, R4.reuse, R8, RZ ;  /* 0x000000080414723c */ /* 0x048ff000000008ff */
[C---:B----4-:R-:W-:Y:S08]  /*13e0*/  HMMA.16816.F16 R22, R4.reuse, R12, RZ ;  /* 0x0000000c0416723c */ /* 0x050ff000000008ff */
[C---:B------:R-:W-:Y:S08]  /*13f0*/  HMMA.16816.F16 R24, R4.reuse, R10, RZ ;  /* 0x0000000a0418723c */ /* 0x040ff000000008ff */
[----:B------:R-:W-:Y:S01]  /*1400*/  HMMA.16816.F16 R4, R4, R14, RZ ;  /* 0x0000000e0404723c */ /* 0x000fe200000008ff */
[----:B--2---:R-:W-:-:S02]  /*1410*/  SHF.R.U32.HI R6, RZ, 0x2, R27 ;  /* 0x00000002ff067819 */ /* 0x004fc4000001161b */
[----:B------:R-:W-:-:S04]  /*1420*/  LOP3.LUT R27, R27, 0x3, RZ, 0xc0, !PT ;  /* 0x000000031b1b7812 */ /* 0x000fc800078ec0ff */
[----:B------:R-:W-:Y:S01]  /*1430*/  LEA R6, R6, R27, 0x3 ;  /* 0x0000001b06067211 */ /* 0x000fe200078e18ff */
[C---:B-----5:R-:W-:Y:S03]  /*1440*/  HMMA.16816.F16 R20, R16.reuse, R12, R20 ;  /* 0x0000000c1014723c */ /* 0x060fe60000000814 */
[C---:B------:R-:W-:Y:S01]  /*1450*/  LEA R7, R6.reuse, UR4, 0x2 ;  /* 0x0000000406077c11 */ /* 0x040fe2000f8e10ff */
[----:B------:R-:W-:Y:S01]  /*1460*/  UIADD3 UR4, UPT, UPT, UR4, 0x10, URZ ;  /* 0x0000001004047890 */ /* 0x000fe2000fffe0ff */
[----:B------:R-:W-:Y:S01]  /*1470*/  LEA R6, R6, UR5, 0x2 ;  /* 0x0000000506067c11 */ /* 0x000fe2000f8e10ff */
[----:B------:R-:W-:Y:S02]  /*1480*/  UIADD3 UR5, UPT, UPT, UR5, 0x10, URZ ;  /* 0x0000001005057890 */ /* 0x000fe4000fffe0ff */
[C---:B------:R-:W-:Y:S08]  /*1490*/  HMMA.16816.F16 R24, R16.reuse, R14, R24 ;  /* 0x0000000e1018723c */ /* 0x040ff00000000818 */
[C---:B------:R-:W-:Y:S03]  /*14a0*/  HMMA.16816.F16 R22, R16.reuse, R8, R22 ;  /* 0x000000081016723c */ /* 0x040fe60000000816 */
[----:B------:R1:W-:Y:S04]  /*14b0*/  STS [R7], R20 ;  /* 0x0000001407007388 */ /* 0x0003e80000000800 */
[----:B------:R1:W-:Y:S01]  /*14c0*/  STS [R7+0x100], R21 ;  /* 0x0001001507007388 */ /* 0x0003e20000000800 */
[----:B------:R-:W-:Y:S03]  /*14d0*/  HMMA.16816.F16 R4, R16, R10, R4 ;  /* 0x0000000a1004723c */ /* 0x000fe60000000804 */
[----:B------:R1:W-:Y:S04]  /*14e0*/  STS [R7+0x10], R24 ;  /* 0x0000101807007388 */ /* 0x0003e80000000800 */
[----:B------:R1:W-:Y:S04]  /*14f0*/  STS [R7+0x110], R25 ;  /* 0x0001101907007388 */ /* 0x0003e80000000800 */
[----:B------:R1:W-:Y:S04]  /*1500*/  STS [R6], R22 ;  /* 0x0000001606007388 */ /* 0x0003e80000000800 */
[----:B------:R1:W-:Y:S04]  /*1510*/  STS [R6+0x100], R23 ;  /* 0x0001001706007388 */ /* 0x0003e80000000800 */
[----:B------:R1:W-:Y:S04]  /*1520*/  STS [R6+0x10], R4 ;  /* 0x0000100406007388 */ /* 0x0003e80000000800 */
[----:B------:R1:W-:Y:S02]  /*1530*/  STS [R6+0x110], R5 ;  /* 0x0001100506007388 */ /* 0x0003e40000000800 */
.L_x_19:
[----:B-12---:R-:W1:Y:S01]  /*1540*/  LDS.U16 R4, [UR4+-0x10] ;  /* 0xfffff004ff047984 */ /* 0x006e620008000400 */
[----:B------:R-:W-:-:S03]  /*1550*/  UIADD3 UR7, UPT, UPT, UR7, 0x80, URZ ;  /* 0x0000008007077890 */ /* 0x000fc6000fffe0ff */
[----:B------:R-:W2:Y:S01]  /*1560*/  LDS.U16 R5, [UR5+-0x10] ;  /* 0xfffff005ff057984 */ /* 0x000ea20008000400 */
[----:B------:R-:W-:Y:S01]  /*1570*/  UISETP.NE.AND UP0, UPT, UR7, 0x840, UPT ;  /* 0x000008400700788c */ /* 0x000fe2000bf05270 */
[----:B-1----:R-:W-:Y:S02]  /*1580*/  HADD2.F32 R4, -RZ, R4.H0_H0 ;  /* 0x20000004ff047230 */ /* 0x002fe40000004100 */
[----:B--2---:R-:W-:-:S05]  /*1590*/  HADD2.F32 R5, -RZ, R5.H0_H0 ;  /* 0x20000005ff057230 */ /* 0x004fca0000004100 */
[----:B------:R-:W-:Y:S04]  /*15a0*/  STS.64 [UR6+-0x40], R4 ;  /* 0xffffc004ff007988 */ /* 0x000fe80008000a06 */
[----:B------:R-:W1:Y:S04]  /*15b0*/  LDS.U16 R6, [UR4+-0xe] ;  /* 0xfffff204ff067984 */ /* 0x000e680008000400 */
[----:B------:R-:W2:Y:S01]  /*15c0*/  LDS.U16 R7, [UR5+-0xe] ;  /* 0xfffff205ff077984 */ /* 0x000ea20008000400 */
        /* <DEDUP_REMOVED lines=33> */
[----:B------:R-:W1:Y:S04]  /*17e0*/  LDS.U16 R8, [UR4] ;  /* 0x00000004ff087984 */ /* 0x000e680008000400 */
[----:B------:R-:W2:Y:S01]  /*17f0*/  LDS.U16 R9, [UR5] ;  /* 0x00000005ff097984 */ /* 0x000ea20008000400 */
[----:B-1----:R-:W-:Y:S02]  /*1800*/  HADD2.F32 R8, -RZ, R8.H0_H0 ;  /* 0x20000008ff087230 */ /* 0x002fe40000004100 */
[----:B--2---:R-:W-:-:S05]  /*1810*/  HADD2.F32 R9, -RZ, R9.H0_H0 ;  /* 0x20000009ff097230 */ /* 0x004fca0000004100 */
[----:B------:R-:W-:Y:S04]  /*1820*/  STS.64 [UR6], R8 ;  /* 0x00000008ff007988 */ /* 0x000fe80008000a06 */
[----:B------:R-:W1:Y:S04]  /*1830*/  LDS.U16 R4, [UR4+0x2] ;  /* 0x00000204ff047984 */ /* 0x000e680008000400 */
[----:B------:R-:W2:Y:S01]  /*1840*/  LDS.U16 R5, [UR5+0x2] ;  /* 0x00000205ff057984 */ /* 0x000ea20008000400 */
[----:B-1----:R-:W-:Y:S02]  /*1850*/  HADD2.F32 R4, -RZ, R4.H0_H0 ;  /* 0x20000004ff047230 */ /* 0x002fe40000004100 */
[----:B--2---:R-:W-:-:S05]  /*1860*/  HADD2.F32 R5, -RZ, R5.H0_H0 ;  /* 0x20000005ff057230 */ /* 0x004fca0000004100 */
[----:B------:R-:W-:Y:S04]  /*1870*/  STS.64 [UR6+0x8], R4 ;  /* 0x00000804ff007988 */ /* 0x000fe80008000a06 */
        /* <DEDUP_REMOVED lines=25> */
[----:B------:R-:W1:Y:S01]  /*1a10*/  LDS.U16 R4, [UR4+0xe] ;  /* 0x00000e04ff047984 */ /* 0x000e620008000400 */
[----:B------:R-:W-:-:S03]  /*1a20*/  UIADD3 UR4, UPT, UPT, UR4, 0x20, URZ ;  /* 0x0000002004047890 */ /* 0x000fc6000fffe0ff */
[----:B------:R-:W2:Y:S01]  /*1a30*/  LDS.U16 R5, [UR5+0xe] ;  /* 0x00000e05ff057984 */ /* 0x000ea20008000400 */
[----:B------:R-:W-:Y:S01]  /*1a40*/  UIADD3 UR5, UPT, UPT, UR5, 0x20, URZ ;  /* 0x0000002005057890 */ /* 0x000fe2000fffe0ff */
[----:B-1----:R-:W-:Y:S02]  /*1a50*/  HADD2.F32 R4, -RZ, R4.H0_H0 ;  /* 0x20000004ff047230 */ /* 0x002fe40000004100 */
[----:B--2---:R-:W-:-:S05]  /*1a60*/  HADD2.F32 R5, -RZ, R5.H0_H0 ;  /* 0x20000005ff057230 */ /* 0x004fca0000004100 */
[----:B------:R2:W-:Y:S01]  /*1a70*/  STS.64 [UR6+0x38], R4 ;  /* 0x00003804ff007988 */ /* 0x0005e20008000a06 */
[----:B------:R-:W-:Y:S01]  /*1a80*/  UIADD3 UR6, UPT, UPT, UR6, 0x80, URZ ;  /* 0x0000008006067890 */ /* 0x000fe2000fffe0ff */
[----:B------:R-:W-:Y:S11]  /*1a90*/  BRA.U UP0, `(.L_x_19) ;  /* 0xfffffff900a87547 */ /* 0x000ff6000b83ffff */
[----:B------:R-:W-:-:S13]  /*1aa0*/  ISETP.NE.AND P0, PT, R3, RZ, PT ;  /* 0x000000ff0300720c */ /* 0x000fda0003f05270 */
[----:B------:R-:W-:Y:S05]  /*1ab0*/  @!P0 EXIT ;  /* 0x000000000000894d */ /* 0x000fea0003800000 */
[----:B--2---:R-:W1:Y:S01]  /*1ac0*/  LDC R5, c[0x0][0x360] ;  /* 0x0000d800ff057b82 */ /* 0x004e620000000800 */
[----:B0-----:R-:W0:Y:S01]  /*1ad0*/  LDS.64 R2, [R2] ;  /* 0x0000000002027984 */ /* 0x001e220000000a00 */
[----:B------:R-:W2:Y:S01]  /*1ae0*/  LDCU.64 UR6, c[0x0][0x390] ;  /* 0x00007200ff0677ac */ /* 0x000ea20008000a00 */
[----:B------:R-:W3:Y:S01]  /*1af0*/  LDCU.64 UR4, c[0x0][0x388] ;  /* 0x00007100ff0477ac */ /* 0x000ee20008000a00 */
[----:B-1----:R-:W-:-:S05]  /*1b00*/  IMAD R4, R5, UR9, R26 ;  /* 0x0000000905047c24 */ /* 0x002fca000f8e021a */
[----:B------:R-:W-:-:S03]  /*1b10*/  SHF.R.S32.HI R5, RZ, 0x1f, R4 ;  /* 0x0000001fff057819 */ /* 0x000fc60000011404 */
[----:B--2---:R-:W-:-:S04]  /*1b20*/  IMAD.WIDE.U32 R4, R0, UR6, R4 ;  /* 0x0000000600047c25 */ /* 0x004fc8000f8e0004 */
[----:B------:R-:W-:Y:S01]  /*1b30*/  IMAD R5, R0, UR7, R5 ;  /* 0x0000000700057c24 */ /* 0x000fe2000f8e0205 */
[----:B---3--:R-:W-:-:S04]  /*1b40*/  LEA R6, P0, R4, UR4, 0x3 ;  /* 0x0000000404067c11 */ /* 0x008fc8000f8018ff */
[----:B------:R-:W-:-:S05]  /*1b50*/  LEA.HI.X R7, R4, UR5, R5, 0x3, P0 ;  /* 0x0000000504077c11 */ /* 0x000fca00080f1c05 */
[----:B0-----:R-:W-:Y:S01]  /*1b60*/  STG.E.64 desc[UR10][R6.64], R2 ;  /* 0x0000000206007986 */ /* 0x001fe2000c101b0a */
[----:B------:R-:W-:Y:S05]  /*1b70*/  EXIT ;  /* 0x000000000000794d */ /* 0x000fea0003800000 */
.L_x_20:
        /* <DEDUP_REMOVED lines=16> */
.L_x_48:


//--------------------- .text._Z30rotate_spectrum_smem_32_squareP6float2S0_llff --------------------------
	.section	.text._Z30rotate_spectrum_smem_32_squareP6float2S0_llff,"ax",@progbits
	.align	128
        .global         _Z30rotate_spectrum_smem_32_squareP6float2S0_llff
        .type           _Z30rotate_spectrum_smem_32_squareP6float2S0_llff,@function
        .size           _Z30rotate_spectrum_smem_32_squareP6float2S0_llff,(.L_x_49 - _Z30rotate_spectrum_smem_32_squareP6float2S0_llff)
        .other          _Z30rotate_spectrum_smem_32_squareP6float2S0_llff,@"STO_CUDA_ENTRY STV_DEFAULT"
_Z30rotate_spectrum_smem_32_squareP6float2S0_llff:
.text._Z30rotate_spectrum_smem_32_squareP6float2S0_llff:
[----:B------:R-:W-:Y:S01]  /*0000*/  LDC R1, c[0x0][0x37c] ;  /* 0x0000df00ff017b82 */ /* 0x000fe20000000800 */
[----:B------:R-:W0:Y:S07]  /*0010*/  S2R R0, SR_TID.Y ;  /* 0x0000000000007919 */ /* 0x000e2e0000002200 */
[----:B------:R-:W1:Y:S01]  /*0020*/  LDC R29, c[0x0][0x360] ;  /* 0x0000d800ff1d7b82 */ /* 0x000e620000000800 */
[----:B------:R-:W2:Y:S01]  /*0030*/  LDCU.128 UR12, c[0x0][0x390] ;  /* 0x00007200ff0c77ac */ /* 0x000ea20008000c00 */
[----:B------:R-:W1:Y:S01]  /*0040*/  S2R R6, SR_TID.X ;  /* 0x0000000000067919 */ /* 0x000e620000002100 */
[----:B------:R-:W3:Y:S05]  /*0050*/  LDCU.64 UR8, c[0x0][0x358] ;  /* 0x00006b00ff0877ac */ /* 0x000eea0008000a00 */
[----:B------:R-:W0:Y:S08]  /*0060*/  S2UR UR5, SR_CTAID.Y ;  /* 0x00000000000579c3 */ /* 0x000e300000002600 */
[----:B------:R-:W0:Y:S08]  /*0070*/  LDC R25, c[0x0][0x364] ;  /* 0x0000d900ff197b82 */ /* 0x000e300000000800 */
[----:B------:R-:W1:Y:S01]  /*0080*/  S2UR UR4, SR_CTAID.X ;  /* 0x00000000000479c3 */ /* 0x000e620000002500 */
[----:B0-----:R-:W-:-:S05]  /*0090*/  IMAD R25, R25, UR5, R0 ;  /* 0x0000000519197c24 */ /* 0x001fca000f8e0200 */
[----:B--2---:R-:W-:Y:S01]  /*00a0*/  ISETP.GE.U32.AND P0, PT, R25, UR14, PT ;  /* 0x0000000e19007c0c */ /* 0x004fe2000bf06070 */
[----:B-1----:R-:W-:-:S03]  /*00b0*/  IMAD R28, R29, UR4, R6 ;  /* 0x000000041d1c7c24 */ /* 0x002fc6000f8e0206 */
[----:B------:R-:W-:Y:S02]  /*00c0*/  ISETP.GE.AND.EX P0, PT, RZ, UR15, PT, P0 ;  /* 0x0000000fff007c0c */ /* 0x000fe4000bf06300 */
[----:B------:R-:W-:Y:S02]  /*00d0*/  ISETP.LT.U32.AND P1, PT, R28, UR12, PT ;  /* 0x0000000c1c007c0c */ /* 0x000fe4000bf21070 */
[----:B------:R-:W-:-:S04]  /*00e0*/  SHF.R.S32.HI R29, RZ, 0x1f, R28 ;  /* 0x0000001fff1d7819 */ /* 0x000fc8000001141c */
[----:B------:R-:W-:Y:S01]  /*00f0*/  ISETP.LT.AND.EX P2, PT, R29, UR13, !P0, P1 ;  /* 0x0000000d1d007c0c */ /* 0x000fe2000c741310 */
[----:B------:R-:W0:Y:S01]  /*0100*/  S2UR UR6, SR_CgaCtaId ;  /* 0x00000000000679c3 */ /* 0x000e220000008800 */
[----:B------:R-:W-:-:S11]  /*0110*/  UMOV UR4, 0x400 ;  /* 0x0000040000047882 */ /* 0x000fd60000000000 */
[----:B------:R-:W1:Y:S01]  /*0120*/  @P2 LDC.64 R4, c[0x0][0x380] ;  /* 0x0000e000ff042b82 */ /* 0x000e620000000a00 */
[----:B------:R-:W-:Y:S01]  /*0130*/  @P2 IMAD.WIDE.U32 R2, R25, UR12, R28 ;  /* 0x0000000c19022c25 */ /* 0x000fe2000f8e001c */
[----:B------:R-:W-:-:S03]  /*0140*/  P2R R26, PR, RZ, 0x4 ;  /* 0x00000004ff1a7803 */ /* 0x000fc60000000000 */
[----:B------:R-:W-:Y:S01]  /*0150*/  @P2 IMAD R3, R25, UR13, R3 ;  /* 0x0000000d19032c24 */ /* 0x000fe2000f8e0203 */
[----:B-1----:R-:W-:-:S04]  /*0160*/  @P2 LEA R4, P0, R2, R4, 0x3 ;  /* 0x0000000402042211 */ /* 0x002fc800078018ff */
[----:B------:R-:W-:-:S05]  /*0170*/  @P2 LEA.HI.X R5, R2, R5, R3, 0x3, P0 ;  /* 0x0000000502052211 */ /* 0x000fca00000f1c03 */
[----:B---3--:R1:W2:Y:S01]  /*0180*/  @P2 LDG.E.64 R8, desc[UR8][R4.64] ;  /* 0x0000000804082981 */ /* 0x0082a2000c1e1b00 */
[----:B------:R-:W-:Y:S01]  /*0190*/  IMAD.SHL.U32 R2, R25, 0x4, RZ ;  /* 0x0000000419027824 */ /* 0x000fe200078e00ff */
[----:B------:R-:W-:Y:S01]  /*01a0*/  UIADD3 UR5, UPT, UPT, UR4, 0x4000, URZ ;  /* 0x0000400004057890 */ /* 0x000fe2000fffe0ff */
[----:B------:R-:W-:Y:S01]  /*01b0*/  IMAD.MOV.U32 R3, RZ, RZ, RZ ;  /* 0x000000ffff037224 */ /* 0x000fe200078e00ff */
[----:B0-----:R-:W-:Y:S01]  /*01c0*/  ULEA UR7, UR6, UR4, 0x18 ;  /* 0x0000000406077291 */ /* 0x001fe2000f8ec0ff */
[----:B------:R-:W-:Y:S01]  /*01d0*/  I2FP.F32.S32 R21, R28 ;  /* 0x0000001c00157245 */ /* 0x000fe20000201400 */
[----:B------:R-:W-:Y:S01]  /*01e0*/  ULEA UR5, UR6, UR5, 0x18 ;  /* 0x0000000506057291 */ /* 0x000fe2000f8ec0ff */
[----:B------:R-:W0:Y:S01]  /*01f0*/  LDC R2, c[0x3][R2] ;  /* 0x00c0000002027b82 */ /* 0x000e220000000800 */
[----:B------:R-:W-:Y:S02]  /*0200*/  UIADD3 UR4, UPT, UPT, UR4, 0x2000, URZ ;  /* 0x0000200004047890 */ /* 0x000fe4000fffe0ff */
[----:B------:R-:W-:-:S02]  /*0210*/  LEA R24, R0, UR7, 0x8 ;  /* 0x0000000700187c11 */ /* 0x000fc4000f8e40ff */
[----:B------:R-:W-:Y:S01]  /*0220*/  LEA R23, R0, UR5, 0x8 ;  /* 0x0000000500177c11 */ /* 0x000fe2000f8e40ff */
[----:B------:R-:W-:Y:S01]  /*0230*/  ULEA UR4, UR6, UR4, 0x18 ;  /* 0x0000000406047291 */ /* 0x000fe2000f8ec0ff */
[C---:B-1----:R-:W-:Y:S01]  /*0240*/  LEA R4, R6.reuse, UR5, 0x3 ;  /* 0x0000000506047c11 */ /* 0x042fe2000f8e18ff */
[C---:B------:R-:W-:Y:S01]  /*0250*/  IMAD R24, R6.reuse, 0x8, R24 ;  /* 0x0000000806187824 */ /* 0x040fe200078e0218 */
[----:B------:R-:W1:Y:S01]  /*0260*/  LDCU UR7, c[0x0][0x3a0] ;  /* 0x00007400ff0777ac */ /* 0x000e620008000800 */
[C---:B------:R-:W-:Y:S02]  /*0270*/  IMAD R23, R6.reuse, 0x8, R23 ;  /* 0x0000000806177824 */ /* 0x040fe400078e0217 */
[----:B------:R-:W-:-:S05]  /*0280*/  LEA R5, R6, UR4, 0x3 ;  /* 0x0000000406057c11 */ /* 0x000fca000f8e18ff */
[----:B------:R-:W-:Y:S01]  /*0290*/  IMAD R6, R0, 0x100, R5 ;  /* 0x0000010000067824 */ /* 0x000fe200078e0205 */
[----:B-1----:R-:W-:Y:S01]  /*02a0*/  MOV R22, UR7 ;  /* 0x0000000700167c02 */ /* 0x002fe20008000f00 */
[----:B--2---:R1:W-:Y:S04]  /*02b0*/  @P2 STS.64 [R24], R8 ;  /* 0x0000000818002388 */ /* 0x0043e80000000a00 */
[----:B------:R1:W-:Y:S01]  /*02c0*/  @P2 STS.64 [R23], RZ ;  /* 0x000000ff17002388 */ /* 0x0003e20000000a00 */
[----:B0-----:R-:W-:Y:S06]  /*02d0*/  BAR.SYNC.DEFER_BLOCKING 0x0 ;  /* 0x0000000000007b1d */ /* 0x001fec0000010000 */
.L_x_28:
[----:B------:R-:W-:Y:S01]  /*02e0*/  FMUL R13, R21, R22 ;  /* 0x00000016150d7220 */ /* 0x000fe20000400000 */
[----:B------:R-:W-:Y:S03]  /*02f0*/  BSSY.RECONVERGENT B0, `(.L_x_21) ;  /* 0x0000069000007945 */ /* 0x000fe60003800200 */
[----:B------:R-:W-:Y:S02]  /*0300*/  FMUL R16, R2, R13 ;  /* 0x0000000d02107220 */ /* 0x000fe40000400000 */
[----:B--2---:R0:W2:Y:S02]  /*0310*/  LDS.64 R12, [R24] ;  /* 0x00000000180c7984 */ /* 0x0040a40000000a00 */
[C---:B------:R-:W-:Y:S01]  /*0320*/  FMUL R27, R16.reuse, 0.63661974668502807617 ;  /* 0x3f22f983101b7820 */ /* 0x040fe20000400000 */
[----:B------:R-:W-:-:S05]  /*0330*/  FSETP.GE.AND P0, PT, |R16|, 105615, PT ;  /* 0x47ce47801000780b */ /* 0x000fca0003f06200 */
[----:B------:R-:W3:Y:S02]  /*0340*/  F2I.NTZ R27, R27 ;  /* 0x0000001b001b7305 */ /* 0x000ee40000203100 */
[----:B---3--:R-:W-:-:S05]  /*0350*/  I2FP.F32.S32 R15, R27 ;  /* 0x0000001b000f7245 */ /* 0x008fca0000201400 */
[----:B------:R-:W-:-:S04]  /*0360*/  FFMA R14, R15, -1.5707962512969970703, R16 ;  /* 0xbfc90fda0f0e7823 */ /* 0x000fc80000000010 */
[----:B------:R-:W-:-:S04]  /*0370*/  FFMA R14, R15, -7.5497894158615963534e-08, R14 ;  /* 0xb3a221680f0e7823 */ /* 0x000fc8000000000e */
[----:B------:R-:W-:Y:S01]  /*0380*/  FFMA R14, R15, -5.3903029534742383927e-15, R14 ;  /* 0xa7c234c50f0e7823 */ /* 0x000fe2000000000e */
[----:B0-----:R-:W-:Y:S06]  /*0390*/  @!P0 BRA `(.L_x_22) ;  /* 0x0000000400788947 */ /* 0x001fec0003800000 */
[----:B------:R-:W-:-:S13]  /*03a0*/  FSETP.NEU.AND P0, PT, |R16|, +INF , PT ;  /* 0x7f8000001000780b */ /* 0x000fda0003f0d200 */
[----:B------:R-:W-:Y:S01]  /*03b0*/  @!P0 FMUL R14, RZ, R16 ;  /* 0x00000010ff0e8220 */ /* 0x000fe20000400000 */
[----:B------:R-:W-:Y:S01]  /*03c0*/  @!P0 IMAD.MOV.U32 R27, RZ, RZ, RZ ;  /* 0x000000ffff1b8224 */ /* 0x000fe200078e00ff */
[----:B------:R-:W-:Y:S06]  /*03d0*/  @!P0 BRA `(.L_x_22) ;  /* 0x0000000400688947 */ /* 0x000fec0003800000 */
[----:B------:R-:W-:Y:S01]  /*03e0*/  IMAD.SHL.U32 R17, R16, 0x100, RZ ;  /* 0x0000010010117824 */ /* 0x000fe200078e00ff */
[----:B------:R-:W-:Y:S01]  /*03f0*/  CS2R R18, SRZ ;  /* 0x0000000000127805 */ /* 0x000fe2000001ff00 */
[----:B------:R-:W0:Y:S03]  /*0400*/  LDCU.64 UR6, c[0x4][0x8] ;  /* 0x01000100ff0677ac */ /* 0x000e260008000a00 */
[----:B------:R-:W-:Y:S01]  /*0410*/  LOP3.LUT R17, R17, 0x80000000, RZ, 0xfc, !PT ;  /* 0x8000000011117812 */ /* 0x000fe200078efcff */
[----:B------:R-:W-:Y:S01]  /*0420*/  UMOV UR5, URZ ;  /* 0x000000ff00057c82 */ /* 0x000fe20008000000 */
[----:B------:R-:W-:-:S05]  /*0430*/  UMOV UR4, URZ ;  /* 0x000000ff00047c82 */ /* 0x000fca0008000000 */
.L_x_23:
[----:B0-----:R-:W-:Y:S01]  /*0440*/  IMAD.U32 R14, RZ, RZ, UR6 ;  /* 0x00000006ff0e7e24 */ /* 0x001fe2000f8e00ff */
[----:B------:R-:W-:-:S05]  /*0450*/  MOV R15, UR7 ;  /* 0x00000007000f7c02 */ /* 0x000fca0008000f00 */
[----:B------:R-:W3:Y:S01]  /*0460*/  LDG.E.CONSTANT R14, desc[UR8][R14.64] ;  /* 0x000000080e0e7981 */ /* 0x000ee2000c1e9900 */
[----:B------:R-:W-:Y:S01]  /*0470*/  UIADD3 UR4, UPT, UPT, UR4, 0x1, URZ ;  /* 0x0000000104047890 */ /* 0x000fe2000fffe0ff */
[C---:B------:R-:W-:Y:S01]  /*0480*/  ISETP.EQ.AND P1, PT, R18.reuse, 0x4, PT ;  /* 0x000000041200780c */ /* 0x040fe20003f22270 */
[----:B------:R-:W-:Y:S01]  /*0490*/  UIADD3 UR6, UP1, UPT, UR6, 0x4, URZ ;  /* 0x0000000406067890 */ /* 0x000fe2000ff3e0ff */
[C---:B------:R-:W-:Y:S01]  /*04a0*/  ISETP.EQ.AND P2, PT, R18.reuse, 0x8, PT ;  /* 0x000000081200780c */ /* 0x040fe20003f42270 */
[----:B------:R-:W-:Y:S01]  /*04b0*/  UISETP.NE.AND UP0, UPT, UR4, 0x6, UPT ;  /* 0x000000060400788c */ /* 0x000fe2000bf05270 */
[C---:B------:R-:W-:Y:S01]  /*04c0*/  ISETP.EQ.AND P3, PT, R18.reuse, 0xc, PT ;  /* 0x0000000c1200780c */ /* 0x040fe20003f62270 */
[----:B------:R-:W-:Y:S01]  /*04d0*/  UIADD3.X UR7, UPT, UPT, URZ, UR7, URZ, UP1, !UPT ;  /* 0x00000007ff077290 */ /* 0x000fe20008ffe4ff */
[C---:B------:R-:W-:Y:S02]  /*04e0*/  ISETP.EQ.AND P4, PT, R18.reuse, 0x10, PT ;  /* 0x000000101200780c */ /* 0x040fe40003f82270 */
[----:B------:R-:W-:Y:S01]  /*04f0*/  ISETP.EQ.AND P5, PT, R18, 0x14, PT ;  /* 0x000000141200780c */ /* 0x000fe20003fa2270 */
[----:B---3--:R-:W-:-:S03]  /*0500*/  IMAD.WIDE.U32 R14, R14, R17, RZ ;  /* 0x000000110e0e7225 */ /* 0x008fc600078e00ff */
[----:B------:R-:W-:-:S04]  /*0510*/  IADD3 R27, P0, PT, R14, R19, RZ ;  /* 0x000000130e1b7210 */ /* 0x000fc80007f1e0ff */
[----:B------:R-:W-:Y:S01]  /*0520*/  IADD3.X R19, PT, PT, R15, UR5, RZ, P0, !PT ;  /* 0x000000050f137c10 */ /* 0x000fe200087fe4ff */
[--C-:B-1----:R-:W-:Y:S01]  /*0530*/  @P1 IMAD.MOV.U32 R8, RZ, RZ, R27.reuse ;  /* 0x000000ffff081224 */ /* 0x102fe200078e001b */
[C---:B------:R-:W-:Y:S01]  /*0540*/  ISETP.EQ.AND P0, PT, R18.reuse, RZ, PT ;  /* 0x000000ff1200720c */ /* 0x040fe20003f02270 */
[--C-:B------:R-:W-:Y:S01]  /*0550*/  @P2 IMAD.MOV.U32 R9, RZ, RZ, R27.reuse ;  /* 0x000000ffff092224 */ /* 0x100fe200078e001b */
[----:B------:R-:W-:Y:S01]  /*0560*/  @P4 MOV R11, R27 ;  /* 0x0000001b000b4202 */ /* 0x000fe20000000f00 */
[--C-:B------:R-:W-:Y:S02]  /*0570*/  @P3 IMAD.MOV.U32 R10, RZ, RZ, R27.reuse ;  /* 0x000000ffff0a3224 */ /* 0x100fe400078e001b */
[----:B------:R-:W-:Y:S02]  /*0580*/  @P5 IMAD.MOV.U32 R20, RZ, RZ, R27 ;  /* 0x000000ffff145224 */ /* 0x000fe400078e001b */
[----:B------:R-:W-:-:S06]  /*0590*/  VIADD R18, R18, 0x4 ;  /* 0x0000000412127836 */ /* 0x000fcc0000000000 */
[----:B------:R-:W-:Y:S01]  /*05a0*/  @P0 IMAD.MOV.U32 R7, RZ, RZ, R27 ;  /* 0x000000ffff070224 */ /* 0x000fe200078e001b */
[----:B------:R-:W-:Y:S06]  /*05b0*/  BRA.U UP0, `(.L_x_23) ;  /* 0xfffffffd00a07547 */ /* 0x000fec000b83ffff */
[----:B------:R-:W-:Y:S01]  /*05c0*/  SHF.R.U32.HI R14, RZ, 0x17, R16 ;  /* 0x00000017ff0e7819 */ /* 0x000fe20000011610 */
[----:B------:R-:W-:Y:S03]  /*05d0*/  BSSY.RECONVERGENT B1, `(.L_x_24) ;  /* 0x0000028000017945 */ /* 0x000fe60003800200 */
[C---:B------:R-:W-:Y:S02]  /*05e0*/  LOP3.LUT R15, R14.reuse, 0xe0, RZ, 0xc0, !PT ;  /* 0x000000e00e0f7812 */ /* 0x040fe400078ec0ff */
[----:B------:R-:W-:-:S03]  /*05f0*/  LOP3.LUT P6, RZ, R14, 0x1f, RZ, 0xc0, !PT ;  /* 0x0000001f0eff7812 */ /* 0x000fc600078cc0ff */
[----:B------:R-:W-:-:S05]  /*0600*/  VIADD R15, R15, 0xffffff80 ;  /* 0xffffff800f0f7836 */ /* 0x000fca0000000000 */
[----:B------:R-:W-:-:S05]  /*0610*/  SHF.R.U32.HI R15, RZ, 0x5, R15 ;  /* 0x00000005ff0f7819 */ /* 0x000fca000001160f */
[----:B------:R-:W-:-:S05]  /*0620*/  IMAD.U32 R15, R15, -0x4, RZ ;  /* 0xfffffffc0f0f7824 */ /* 0x000fca00078e00ff */
[C---:B------:R-:W-:Y:S02]  /*0630*/  ISETP.EQ.AND P0, PT, R15.reuse, -0x18, PT ;  /* 0xffffffe80f00780c */ /* 0x040fe40003f02270 */
[C---:B------:R-:W-:Y:S02]  /*0640*/  ISETP.EQ.AND P1, PT, R15.reuse, -0x14, PT ;  /* 0xffffffec0f00780c */ /* 0x040fe40003f22270 */
[C---:B------:R-:W-:Y:S02]  /*0650*/  ISETP.EQ.AND P5, PT, R15.reuse, -0x10, PT ;  /* 0xfffffff00f00780c */ /* 0x040fe40003fa2270 */
[C---:B------:R-:W-:Y:S02]  /*0660*/  ISETP.EQ.AND P4, PT, R15.reuse, -0xc, PT ;  /* 0xfffffff40f00780c */ /* 0x040fe40003f82270 */
[C---:B------:R-:W-:Y:S02]  /*0670*/  ISETP.EQ.AND P3, PT, R15.reuse, -0x8, PT ;  /* 0xfffffff80f00780c */ /* 0x040fe40003f62270 */
[----:B------:R-:W-:-:S03]  /*0680*/  ISETP.EQ.AND P2, PT, R15, -0x4, PT ;  /* 0xfffffffc0f00780c */ /* 0x000fc60003f42270 */
[----:B------:R-:W-:Y:S02]  /*0690*/  @P0 MOV R17, R7 ;  /* 0x0000000700110202 */ /* 0x000fe40000000f00 */
[----:B------:R-:W-:Y:S01]  /*06a0*/  @P1 IMAD.MOV.U32 R18, RZ, RZ, R7 ;  /* 0x000000ffff121224 */ /* 0x000fe200078e0007 */
[C---:B------:R-:W-:Y:S01]  /*06b0*/  ISETP.EQ.AND P0, PT, R15.reuse, 0x4, PT ;  /* 0x000000040f00780c */ /* 0x040fe20003f02270 */
[--C-:B------:R-:W-:Y:S01]  /*06c0*/  @P1 IMAD.MOV.U32 R17, RZ, RZ, R8.reuse ;  /* 0x000000ffff111224 */ /* 0x100fe200078e0008 */
[----:B------:R-:W-:Y:S01]  /*06d0*/  ISETP.EQ.AND P1, PT, R15, RZ, PT ;  /* 0x000000ff0f00720c */ /* 0x000fe20003f22270 */
[----:B------:R-:W-:Y:S01]  /*06e0*/  @P5 IMAD.MOV.U32 R18, RZ, RZ, R8 ;  /* 0x000000ffff125224 */ /* 0x000fe200078e0008 */
[----:B------:R-:W-:Y:S01]  /*06f0*/  @P4 MOV R18, R9 ;  /* 0x0000000900124202 */ /* 0x000fe20000000f00 */
[----:B------:R-:W-:Y:S02]  /*0700*/  @P5 IMAD.MOV.U32 R17, RZ, RZ, R9 ;  /* 0x000000ffff115224 */ /* 0x000fe400078e0009 */
[----:B------:R-:W-:-:S02]  /*0710*/  @P4 IMAD.MOV.U32 R17, RZ, RZ, R10 ;  /* 0x000000ffff114224 */ /* 0x000fc400078e000a */
[----:B------:R-:W-:Y:S02]  /*0720*/  @P3 IMAD.MOV.U32 R18, RZ, RZ, R10 ;  /* 0x000000ffff123224 */ /* 0x000fe400078e000a */
[--C-:B------:R-:W-:Y:S01]  /*0730*/  @P3 IMAD.MOV.U32 R17, RZ, RZ, R11.reuse ;  /* 0x000000ffff113224 */ /* 0x100fe200078e000b */
[----:B------:R-:W-:Y:S01]  /*0740*/  @P2 MOV R17, R20 ;  /* 0x0000001400112202 */ /* 0x000fe20000000f00 */
[----:B------:R-:W-:Y:S02]  /*0750*/  @P2 IMAD.MOV.U32 R18, RZ, RZ, R11 ;  /* 0x000000ffff122224 */ /* 0x000fe400078e000b */
[----:B------:R-:W-:Y:S02]  /*0760*/  @P1 IMAD.MOV.U32 R18, RZ, RZ, R20 ;  /* 0x000000ffff121224 */ /* 0x000fe400078e0014 */
[--C-:B------:R-:W-:Y:S02]  /*0770*/  @P1 IMAD.MOV.U32 R17, RZ, RZ, R19.reuse ;  /* 0x000000ffff111224 */ /* 0x100fe400078e0013 */
[----:B------:R-:W-:Y:S01]  /*0780*/  @P0 IMAD.MOV.U32 R18, RZ, RZ, R19 ;  /* 0x000000ffff120224 */ /* 0x000fe200078e0013 */
[----:B------:R-:W-:Y:S06]  /*0790*/  @!P6 BRA `(.L_x_25) ;  /* 0x00000000002ce947 */ /* 0x000fec0003800000 */
[----:B------:R-:W-:Y:S02]  /*07a0*/  ISETP.EQ.AND P6, PT, R15, 0x8, PT ;  /* 0x000000080f00780c */ /* 0x000fe40003fc2270 */
[----:B------:R-:W-:Y:S01]  /*07b0*/  @P5 MOV R15, R7 ;  /* 0x00000007000f5202 */ /* 0x000fe20000000f00 */
[----:B------:R-:W-:Y:S01]  /*07c0*/  @P4 IMAD.MOV.U32 R15, RZ, RZ, R8 ;  /* 0x000000ffff0f4224 */ /* 0x000fe200078e0008 */
[----:B------:R-:W-:Y:S01]  /*07d0*/  LOP3.LUT R14, R14, 0x1f, RZ, 0xc0, !PT ;  /* 0x0000001f0e0e7812 */ /* 0x000fe200078ec0ff */
[----:B------:R-:W-:Y:S02]  /*07e0*/  @P3 IMAD.MOV.U32 R15, RZ, RZ, R9 ;  /* 0x000000ffff0f3224 */ /* 0x000fe400078e0009 */
[----:B------:R-:W-:Y:S01]  /*07f0*/  @P2 IMAD.MOV.U32 R15, RZ, RZ, R10 ;  /* 0x000000ffff0f2224 */ /* 0x000fe200078e000a */
[----:B------:R-:W-:Y:S01]  /*0800*/  @P1 MOV R15, R11 ;  /* 0x0000000b000f1202 */ /* 0x000fe20000000f00 */
[----:B------:R-:W-:Y:S01]  /*0810*/  @P0 IMAD.MOV.U32 R15, RZ, RZ, R20 ;  /* 0x000000ffff0f0224 */ /* 0x000fe200078e0014 */
[----:B------:R-:W-:-:S03]  /*0820*/  SHF.L.W.U32.HI R17, R18, R14, R17 ;  /* 0x0000000e12117219 */ /* 0x000fc60000010e11 */
[----:B------:R-:W-:-:S05]  /*0830*/  @P6 IMAD.MOV.U32 R15, RZ, RZ, R19 ;  /* 0x000000ffff0f6224 */ /* 0x000fca00078e0013 */
[----:B------:R-:W-:-:S07]  /*0840*/  SHF.L.W.U32.HI R18, R15, R14, R18 ;  /* 0x0000000e0f127219 */ /* 0x000fce0000010e12 */
.L_x_25:
[----:B------:R-:W-:Y:S05]  /*0850*/  BSYNC.RECONVERGENT B1 ;  /* 0x0000000000017941 */ /* 0x000fea0003800200 */
.L_x_24:
        /* <DEDUP_REMOVED lines=9> */
[C---:B------:R-:W-:Y:S02]  /*08f0*/  LOP3.LUT R16, R27.reuse, R16, RZ, 0x3c, !PT ;  /* 0x000000101b107212 */ /* 0x040fe400078e3cff */
[----:B------:R-:W0:Y:S01]  /*0900*/  I2F.F64.S64 R14, R14 ;  /* 0x0000000e000e7312 */ /* 0x000e220000301c00 */
[----:B------:R-:W-:Y:S02]  /*0910*/  LEA.HI R27, R27, R17, RZ, 0x1 ;  /* 0x000000111b1b7211 */ /* 0x000fe400078f08ff */
[----:B------:R-:W-:Y:S02]  /*0920*/  ISETP.GE.AND P1, PT, R16, RZ, PT ;  /* 0x000000ff1000720c */ /* 0x000fe40003f26270 */
[----:B------:R-:W-:-:S05]  /*0930*/  IADD3 R16, PT, PT, -R27, RZ, RZ ;  /* 0x000000ff1b107210 */ /* 0x000fca0007ffe1ff */
[----:B------:R-:W-:Y:S01]  /*0940*/  @!P0 IMAD.MOV.U32 R27, RZ, RZ, R16 ;  /* 0x000000ffff1b8224 */ /* 0x000fe200078e0010 */
[----:B0-----:R-:W-:-:S10]  /*0950*/  DMUL R18, R14, UR4 ;  /* 0x000000040e127c28 */ /* 0x001fd40008000000 */
[----:B------:R-:W0:Y:S02]  /*0960*/  F2F.F32.F64 R18, R18 ;  /* 0x0000001200127310 */ /* 0x000e240000301000 */
[----:B0-----:R-:W-:-:S07]  /*0970*/  FSEL R14, -R18, R18, !P1 ;  /* 0x00000012120e7208 */ /* 0x001fce0004800100 */
.L_x_22:
[----:B------:R-:W-:Y:S05]  /*0980*/  BSYNC.RECONVERGENT B0 ;  /* 0x0000000000007941 */ /* 0x000fea0003800200 */
.L_x_21:
[----:B------:R-:W-:Y:S02]  /*0990*/  IMAD.MOV.U32 R16, RZ, RZ, 0x394d4153 ;  /* 0x394d4153ff107424 */ /* 0x000fe400078e00ff */
[----:B------:R-:W-:Y:S01]  /*09a0*/  FMUL R15, R14, R14 ;  /* 0x0000000e0e0f7220 */ /* 0x000fe20000400000 */
[----:B------:R-:W-:Y:S01]  /*09b0*/  IMAD.MOV.U32 R18, RZ, RZ, 0x37cbac00 ;  /* 0x37cbac00ff127424 */ /* 0x000fe200078e00ff */
[----:B------:R-:W-:Y:S01]  /*09c0*/  LOP3.LUT P1, RZ, R27, 0x2, RZ, 0xc0, !PT ;  /* 0x000000021bff7812 */ /* 0x000fe2000782c0ff */
[----:B------:R-:W-:Y:S01]  /*09d0*/  BSSY.RECONVERGENT B0, `(.L_x_26) ;  /* 0x0000032000007945 */ /* 0x000fe20003800200 */
[C---:B------:R-:W-:Y:S01]  /*09e0*/  FFMA R16, R15.reuse, -R16, 0.0083327032625675201416 ;  /* 0x3c0885e40f107423 */ /* 0x040fe20000000810 */
[----:B------:R-:W-:-:S03]  /*09f0*/  FFMA R17, R15, R14, RZ ;  /* 0x0000000e0f117223 */ /* 0x000fc600000000ff */
[----:B------:R-:W-:-:S04]  /*0a00*/  FFMA R16, R15, R16, -0.16666662693023681641 ;  /* 0xbe2aaaa80f107423 */ /* 0x000fc80000000010 */
[----:B------:R-:W-:Y:S01]  /*0a10*/  FFMA R14, R17, R16, R14 ;  /* 0x00000010110e7223 */ /* 0x000fe2000000000e */
[----:B------:R-:W-:Y:S01]  /*0a20*/  FFMA R16, R15, R18, -0.0013887860113754868507 ;  /* 0xbab607ed0f107423 */ /* 0x000fe20000000012 */
[----:B------:R-:W-:-:S03]  /*0a30*/  LOP3.LUT R17, R27, 0x1, RZ, 0xc0, !PT ;  /* 0x000000011b117812 */ /* 0x000fc600078ec0ff */
[----:B------:R-:W-:Y:S01]  /*0a40*/  FFMA R16, R15, R16, 0.041666727513074874878 ;  /* 0x3d2aaabb0f107423 */ /* 0x000fe20000000010 */
[----:B------:R-:W-:-:S03]  /*0a50*/  ISETP.NE.U32.AND P0, PT, R17, 0x1, PT ;  /* 0x000000011100780c */ /* 0x000fc60003f05070 */
[----:B------:R-:W-:-:S04]  /*0a60*/  FFMA R16, R15, R16, -0.4999999701976776123 ;  /* 0xbeffffff0f107423 */ /* 0x000fc80000000010 */
[----:B------:R-:W-:Y:S01]  /*0a70*/  FFMA R15, R15, R16, 1 ;  /* 0x3f8000000f0f7423 */ /* 0x000fe20000000010 */
[----:B------:R-:W-:-:S04]  /*0a80*/  IADD3 R16, PT, PT, R27, 0x1, RZ ;  /* 0x000000011b107810 */ /* 0x000fc80007ffe0ff */
[----:B------:R-:W-:Y:S02]  /*0a90*/  LOP3.LUT P2, RZ, R16, 0x2, RZ, 0xc0, !PT ;  /* 0x0000000210ff7812 */ /* 0x000fe4000784c0ff */
[----:B------:R-:W-:Y:S02]  /*0aa0*/  FSEL R16, R15, R14, !P0 ;  /* 0x0000000e0f107208 */ /* 0x000fe40004000000 */
[----:B------:R-:W-:Y:S02]  /*0ab0*/  FSEL R14, R14, R15, !P0 ;  /* 0x0000000f0e0e7208 */ /* 0x000fe40004000000 */
[----:B------:R-:W-:Y:S02]  /*0ac0*/  FSEL R15, R16, -R16, !P1 ;  /* 0x80000010100f7208 */ /* 0x000fe40004800000 */
[----:B------:R-:W-:Y:S02]  /*0ad0*/  FSEL R14, R14, -R14, !P2 ;  /* 0x8000000e0e0e7208 */ /* 0x000fe40005000000 */
[C---:B------:R-:W-:Y:S01]  /*0ae0*/  ISETP.GT.U32.AND P0, PT, R0.reuse, 0xf, PT ;  /* 0x0000000f0000780c */ /* 0x040fe20003f04070 */
[C---:B--2---:R-:W-:Y:S01]  /*0af0*/  FMUL R17, R13.reuse, R15 ;  /* 0x0000000f0d117220 */ /* 0x044fe20000400000 */
[----:B------:R-:W-:Y:S01]  /*0b00*/  ISETP.GT.U32.AND P1, PT, R0, 0x7, PT ;  /* 0x000000070000780c */ /* 0x000fe20003f24070 */
[----:B------:R-:W-:-:S02]  /*0b10*/  FMUL R16, R13, R14 ;  /* 0x0000000e0d107220 */ /* 0x000fc40000400000 */
[C---:B------:R-:W-:Y:S02]  /*0b20*/  FFMA R14, R12.reuse, R14, -R17 ;  /* 0x0000000e0c0e7223 */ /* 0x040fe40000000811 */
[----:B------:R-:W-:-:S05]  /*0b30*/  FFMA R15, R12, R15, R16 ;  /* 0x0000000f0c0f7223 */ /* 0x000fca0000000010 */
[----:B------:R-:W-:Y:S01]  /*0b40*/  STS.64 [R6], R14 ;  /* 0x0000000e06007388 */ /* 0x000fe20000000a00 */
[----:B------:R-:W-:Y:S06]  /*0b50*/  BAR.SYNC.DEFER_BLOCKING 0x0 ;  /* 0x0000000000007b1d */ /* 0x000fec0000010000 */
[----:B------:R-:W-:Y:S04]  /*0b60*/  @!P0 LDS.64 R12, [R6] ;  /* 0x00000000060c8984 */ /* 0x000fe80000000a00 */
[----:B------:R-:W0:Y:S02]  /*0b70*/  @!P0 LDS.64 R16, [R6+0x1000] ;  /* 0x0010000006108984 */ /* 0x000e240000000a00 */
[----:B0-----:R-:W-:Y:S01]  /*0b80*/  @!P0 FADD R18, R12, R16 ;  /* 0x000000100c128221 */ /* 0x001fe20000000000 */
[----:B------:R-:W-:-:S05]  /*0b90*/  @!P0 FADD R19, R13, R17 ;  /* 0x000000110d138221 */ /* 0x000fca0000000000 */
[----:B------:R-:W-:Y:S01]  /*0ba0*/  @!P0 STS.64 [R6], R18 ;  /* 0x0000001206008388 */ /* 0x000fe20000000a00 */
[----:B------:R-:W-:Y:S01]  /*0bb0*/  BAR.SYNC.DEFER_BLOCKING 0x0 ;  /* 0x0000000000007b1d */ /* 0x000fe20000010000 */
[----:B------:R-:W-:-:S05]  /*0bc0*/  ISETP.GT.U32.AND P0, PT, R0, 0x3, PT ;  /* 0x000000030000780c */ /* 0x000fca0003f04070 */
[----:B------:R-:W-:Y:S04]  /*0bd0*/  @!P1 LDS.64 R12, [R6] ;  /* 0x00000000060c9984 */ /* 0x000fe80000000a00 */
[----:B------:R-:W0:Y:S02]  /*0be0*/  @!P1 LDS.64 R16, [R6+0x800] ;  /* 0x0008000006109984 */ /* 0x000e240000000a00 */
[----:B0-----:R-:W-:Y:S01]  /*0bf0*/  @!P1 FADD R12, R12, R16 ;  /* 0x000000100c0c9221 */ /* 0x001fe20000000000 */
[----:B------:R-:W-:-:S05]  /*0c00*/  @!P1 FADD R13, R13, R17 ;  /* 0x000000110d0d9221 */ /* 0x000fca0000000000 */
[----:B------:R0:W-:Y:S01]  /*0c10*/  @!P1 STS.64 [R6], R12 ;  /* 0x0000000c06009388 */ /* 0x0001e20000000a00 */
[----:B------:R-:W-:Y:S06]  /*0c20*/  BAR.SYNC.DEFER_BLOCKING 0x0 ;  /* 0x0000000000007b1d */ /* 0x000fec0000010000 */
[----:B------:R-:W-:Y:S05]  /*0c30*/  @P0 BRA `(.L_x_27) ;  /* 0x00000000002c0947 */ /* 0x000fea0003800000 */
[----:B0-----:R-:W-:Y:S04]  /*0c40*/  LDS.64 R12, [R6] ;  /* 0x00000000060c7984 */ /* 0x001fe80000000a00 */
[----:B------:R-:W0:Y:S04]  /*0c50*/  LDS.64 R14, [R6+0x400] ;  /* 0x00040000060e7984 */ /* 0x000e280000000a00 */
[----:B------:R-:W2:Y:S04]  /*0c60*/  LDS.64 R16, [R6+0x200] ;  /* 0x0002000006107984 */ /* 0x000ea80000000a00 */
[----:B------:R-:W3:Y:S01]  /*0c70*/  LDS.64 R18, [R6+0x100] ;  /* 0x0001000006127984 */ /* 0x000ee20000000a00 */
[----:B0-----:R-:W-:Y:S01]  /*0c80*/  FADD R27, R12, R14 ;  /* 0x0000000e0c1b7221 */ /* 0x001fe20000000000 */
[----:B------:R-:W-:-:S03]  /*0c90*/  FADD R12, R13, R15 ;  /* 0x0000000f0d0c7221 */ /* 0x000fc60000000000 */
[----:B--2---:R-:W-:Y:S01]  /*0ca0*/  FADD R27, R27, R16 ;  /* 0x000000101b1b7221 */ /* 0x004fe20000000000 */
[----:B------:R-:W-:-:S03]  /*0cb0*/  FADD R12, R12, R17 ;  /* 0x000000110c0c7221 */ /* 0x000fc60000000000 */
[----:B---3--:R-:W-:Y:S01]  /*0cc0*/  FADD R18, R27, R18 ;  /* 0x000000121b127221 */ /* 0x008fe20000000000 */
[----:B------:R-:W-:-:S05]  /*0cd0*/  FADD R19, R12, R19 ;  /* 0x000000130c137221 */ /* 0x000fca0000000000 */
[----:B------:R2:W-:Y:S02]  /*0ce0*/  STS.64 [R6], R18 ;  /* 0x0000001206007388 */ /* 0x0005e40000000a00 */
.L_x_27:
[----:B------:R-:W-:Y:S05]  /*0cf0*/  BSYNC.RECONVERGENT B0 ;  /* 0x0000000000007941 */ /* 0x000fea0003800200 */
.L_x_26:
[----:B------:R-:W-:Y:S01]  /*0d00*/  BAR.SYNC.DEFER_BLOCKING 0x0 ;  /* 0x0000000000007b1d */ /* 0x000fe20000010000 */
[----:B------:R-:W-:-:S05]  /*0d10*/  ISETP.NE.AND P0, PT, R0, RZ, PT ;  /* 0x000000ff0000720c */ /* 0x000fca0003f05270 */
[----:B------:R-:W3:Y:S08]  /*0d20*/  LDCU UR4, c[0x0][0x3a4] ;  /* 0x00007480ff0477ac */ /* 0x000ef00008000800 */
[C---:B------:R-:W-:Y:S02]  /*0d30*/  @!P0 IMAD R14, R3.reuse, 0x100, R4 ;  /* 0x00000100030e8824 */ /* 0x040fe400078e0204 */
[----:B------:R-:W-:Y:S01]  /*0d40*/  VIADD R3, R3, 0x1 ;  /* 0x0000000103037836 */ /* 0x000fe20000000000 */
[----:B0-----:R-:W0:Y:S01]  /*0d50*/  @!P0 LDS.64 R12, [R5] ;  /* 0x00000000050c8984 */ /* 0x001e220000000a00 */
[----:B---3--:R-:W-:-:S03]  /*0d60*/  FADD R22, R22, UR4 ;  /* 0x0000000416167e21 */ /* 0x008fc60008000000 */
[----:B0-----:R0:W-:Y:S01]  /*0d70*/  @!P0 STS.64 [R14], R12 ;  /* 0x0000000c0e008388 */ /* 0x0011e20000000a00 */
[----:B------:R-:W-:-:S13]  /*0d80*/  ISETP.NE.AND P0, PT, R3, 0x20, PT ;  /* 0x000000200300780c */ /* 0x000fda0003f05270 */
[----:B0-----:R-:W-:Y:S05]  /*0d90*/  @P0 BRA `(.L_x_28) ;  /* 0xfffffff400500947 */ /* 0x001fea000383ffff */
[----:B------:R-:W-:Y:S01]  /*0da0*/  BAR.SYNC.DEFER_BLOCKING 0x0 ;  /* 0x0000000000007b1d */ /* 0x000fe20000010000 */
[----:B------:R-:W-:-:S05]  /*0db0*/  ISETP.NE.AND P1, PT, R26, RZ, PT ;  /* 0x000000ff1a00720c */ /* 0x000fca0003f25270 */
[----:B------:R-:W-:Y:S08]  /*0dc0*/  BSSY.RECONVERGENT B0, `(.L_x_29) ;  /* 0x000000b000007945 */ /* 0x000ff00003800200 */
[----:B------:R-:W-:Y:S05]  /*0dd0*/  @!P1 BRA `(.L_x_30) ;  /* 0x0000000000249947 */ /* 0x000fea0003800000 */
[----:B-1----:R-:W0:Y:S01]  /*0de0*/  LDS.64 R22, [R23] ;  /* 0x0000000017167984 */ /* 0x002e220000000a00 */
[----:B------:R-:W1:Y:S01]  /*0df0*/  LDCU.64 UR6, c[0x0][0x390] ;  /* 0x00007200ff0677ac */ /* 0x000e620008000a00 */
[--C-:B------:R-:W-:Y:S01]  /*0e00*/  SHF.R.S32.HI R29, RZ, 0x1f, R28.reuse ;  /* 0x0000001fff1d7819 */ /* 0x100fe2000001141c */
[----:B------:R-:W3:Y:S02]  /*0e10*/  LDCU.64 UR4, c[0x0][0x388] ;  /* 0x00007100ff0477ac */ /* 0x000ee40008000a00 */
[----:B-1----:R-:W-:-:S04]  /*0e20*/  IMAD.WIDE.U32 R28, R25, UR6, R28 ;  /* 0x00000006191c7c25 */ /* 0x002fc8000f8e001c */
[----:B------:R-:W-:Y:S01]  /*0e30*/  IMAD R25, R25, UR7, R29 ;  /* 0x0000000719197c24 */ /* 0x000fe2000f8e021d */
[----:B---3--:R-:W-:-:S04]  /*0e40*/  LEA R2, P0, R28, UR4, 0x3 ;  /* 0x000000041c027c11 */ /* 0x008fc8000f8018ff */
[----:B------:R-:W-:-:S05]  /*0e50*/  LEA.HI.X R3, R28, UR5, R25, 0x3, P0 ;  /* 0x000000051c037c11 */ /* 0x000fca00080f1c19 */
[----:B0-----:R0:W-:Y:S04]  /*0e60*/  STG.E.64 desc[UR8][R2.64], R22 ;  /* 0x0000001602007986 */ /* 0x0011e8000c101b08 */
.L_x_30:
[----:B------:R-:W-:Y:S05]  /*0e70*/  BSYNC.RECONVERGENT B0 ;  /* 0x0000000000007941 */ /* 0x000fea0003800200 */
.L_x_29:
[----:B------:R-:W-:Y:S06]  /*0e80*/  BAR.SYNC.DEFER_BLOCKING 0x0 ;  /* 0x0000000000007b1d */ /* 0x000fec0000010000 */
[----:B------:R-:W-:Y:S05]  /*0e90*/  EXIT ;  /* 0x000000000000794d */ /* 0x000fea0003800000 */
.L_x_31:
        /* <DEDUP_REMOVED lines=14> */
.L_x_49:


//--------------------- .text._Z19sum_across_channelsP6float2S0_ll --------------------------
	.section	.text._Z19sum_across_channelsP6float2S0_ll,"ax",@progbits
	.align	128
        .global         _Z19sum_across_channelsP6float2S0_ll
        .type           _Z19sum_across_channelsP6float2S0_ll,@function
        .size           _Z19sum_across_channelsP6float2S0_ll,(.L_x_50 - _Z19sum_across_channelsP6float2S0_ll)
        .other          _Z19sum_across_channelsP6float2S0_ll,@"STO_CUDA_ENTRY STV_DEFAULT"
_Z19sum_across_channelsP6float2S0_ll:
.text._Z19sum_across_channelsP6float2S0_ll:
[----:B------:R-:W-:Y:S01]  /*0000*/  LDC R1, c[0x0][0x37c] ;  /* 0x0000df00ff017b82 */ /* 0x000fe20000000800 */
[----:B------:R-:W0:Y:S07]  /*0010*/  S2R R9, SR_TID.X ;  /* 0x0000000000097919 */ /* 0x000e2e0000002100 */
[----:B------:R-:W0:Y:S08]  /*0020*/  S2UR UR4, SR_CTAID.X ;  /* 0x00000000000479c3 */ /* 0x000e300000002500 */
[----:B------:R-:W0:Y:S08]  /*0030*/  LDC R8, c[0x0][0x360] ;  /* 0x0000d800ff087b82 */ /* 0x000e300000000800 */
[----:B------:R-:W1:Y:S01]  /*0040*/  LDC.64 R6, c[0x0][0x398] ;  /* 0x0000e600ff067b82 */ /* 0x000e620000000a00 */
[----:B0-----:R-:W-:-:S05]  /*0050*/  IMAD R8, R8, UR4, R9 ;  /* 0x0000000408087c24 */ /* 0x001fca000f8e0209 */
[----:B-1----:R-:W-:-:S04]  /*0060*/  ISETP.GE.U32.AND P0, PT, R8, R6, PT ;  /* 0x000000060800720c */ /* 0x002fc80003f06070 */
[----:B------:R-:W-:-:S13]  /*0070*/  ISETP.GE.AND.EX P0, PT, RZ, R7, PT, P0 ;  /* 0x00000007ff00720c */ /* 0x000fda0003f06300 */
[----:B------:R-:W-:Y:S05]  /*0080*/  @P0 EXIT ;  /* 0x000000000000094d */ /* 0x000fea0003800000 */
[----:B------:R-:W0:Y:S01]  /*0090*/  LDCU.64 UR8, c[0x0][0x390] ;  /* 0x00007200ff0877ac */ /* 0x000e220008000a00 */
[----:B------:R-:W-:Y:S01]  /*00a0*/  CS2R R24, SRZ ;  /* 0x0000000000187805 */ /* 0x000fe2000001ff00 */
[----:B------:R-:W1:Y:S01]  /*00b0*/  LDCU.64 UR10, c[0x0][0x358] ;  /* 0x00006b00ff0a77ac */ /* 0x000e620008000a00 */
[----:B0-----:R-:W-:-:S04]  /*00c0*/  UISETP.GE.U32.AND UP0, UPT, UR8, 0x1, UPT ;  /* 0x000000010800788c */ /* 0x001fc8000bf06070 */
[----:B------:R-:W-:-:S09]  /*00d0*/  UISETP.GE.AND.EX UP0, UPT, UR9, URZ, UPT, UP0 ;  /* 0x000000ff0900728c */ /* 0x000fd2000bf06300 */
[----:B-1----:R-:W-:Y:S05]  /*00e0*/  BRA.U !UP0, `(.L_x_32) ;  /* 0x0000000d088c7547 */ /* 0x002fea000b800000 */
[----:B------:R-:W-:Y:S01]  /*00f0*/  UISETP.GE.U32.AND UP1, UPT, UR8, 0x10, UPT ;  /* 0x000000100800788c */ /* 0x000fe2000bf26070 */
[----:B------:R-:W-:Y:S01]  /*0100*/  CS2R R24, SRZ ;  /* 0x0000000000187805 */ /* 0x000fe2000001ff00 */
[----:B------:R-:W-:Y:S02]  /*0110*/  ULOP3.LUT UR12, UR8, 0xf, URZ, 0xc0, !UPT ;  /* 0x0000000f080c7892 */ /* 0x000fe4000f8ec0ff */
[----:B------:R-:W-:Y:S02]  /*0120*/  UISETP.GE.U32.AND.EX UP1, UPT, UR9, URZ, UPT, UP1 ;  /* 0x000000ff0900728c */ /* 0x000fe4000bf26110 */
[----:B------:R-:W-:Y:S01]  /*0130*/  UISETP.NE.U32.AND UP0, UPT, UR12, URZ, UPT ;  /* 0x000000ff0c00728c */ /* 0x000fe2000bf05070 */
[----:B------:R-:W-:Y:S01]  /*0140*/  UMOV UR5, URZ ;  /* 0x000000ff00057c82 */ /* 0x000fe20008000000 */
[----:B------:R-:W-:Y:S02]  /*0150*/  UMOV UR6, URZ ;  /* 0x000000ff00067c82 */ /* 0x000fe40008000000 */
[----:B------:R-:W-:-:S03]  /*0160*/  UISETP.NE.AND.EX UP0, UPT, URZ, URZ, UPT, UP0 ;  /* 0x000000ffff00728c */ /* 0x000fc6000bf05300 */
[----:B------:R-:W-:Y:S08]  /*0170*/  BRA.U !UP1, `(.L_x_33) ;  /* 0x00000005098c7547 */ /* 0x000ff0000b800000 */
[----:B------:R-:W0:Y:S01]  /*0180*/  LDCU.64 UR6, c[0x0][0x380] ;  /* 0x00007000ff0677ac */ /* 0x000e220008000a00 */
[----:B------:R-:W-:Y:S01]  /*0190*/  IMAD.WIDE.U32 R10, R6, 0x8, RZ ;  /* 0x00000008060a7825 */ /* 0x000fe200078e00ff */
[----:B------:R-:W-:-:S03]  /*01a0*/  SHF.L.U32 R5, R7, 0x3, RZ ;  /* 0x0000000307057819 */ /* 0x000fc600000006ff */
[----:B------:R-:W-:Y:S01]  /*01b0*/  HFMA2 R24, -RZ, RZ, 0, 0 ;  /* 0x00000000ff187431 */ /* 0x000fe200000001ff */
[----:B------:R-:W-:Y:S01]  /*01c0*/  ULOP3.LUT UR5, UR8, 0xfffffff0, URZ, 0xc0, !UPT ;  /* 0xfffffff008057892 */ /* 0x000fe2000f8ec0ff */
[----:B------:R-:W-:Y:S02]  /*01d0*/  SHF.L.U64.HI R26, R6, 0x7, R7 ;  /* 0x00000007061a7819 */ /* 0x000fe40000010207 */
[----:B------:R-:W-:-:S04]  /*01e0*/  IADD3 R2, PT, PT, R11, R5, RZ ;  /* 0x000000050b027210 */ /* 0x000fc80007ffe0ff */
[----:B------:R-:W-:Y:S01]  /*01f0*/  UMOV UR4, UR5 ;  /* 0x0000000500047c82 */ /* 0x000fe20008000000 */
[----:B0-----:R-:W-:Y:S01]  /*0200*/  LEA R27, P0, R8, UR6, 0x3 ;  /* 0x00000006081b7c11 */ /* 0x001fe2000f8018ff */
[----:B------:R-:W-:-:S03]  /*0210*/  ULOP3.LUT UR6, UR9, 0x7fffffff, URZ, 0xc0, !UPT ;  /* 0x7fffffff09067892 */ /* 0x000fc6000f8ec0ff */
[----:B------:R-:W-:-:S04]  /*0220*/  LEA.HI.X R3, R8, UR7, RZ, 0x3, P0 ;  /* 0x0000000708037c11 */ /* 0x000fc800080f1cff */
[----:B------:R-:W-:-:S05]  /*0230*/  UMOV UR7, UR6 ;  /* 0x0000000600077c82 */ /* 0x000fca0008000000 */
.L_x_34:
[----:B------:R-:W-:Y:S01]  /*0240*/  IMAD.MOV.U32 R12, RZ, RZ, R27 ;  /* 0x000000ffff0c7224 */ /* 0x000fe200078e001b */
[----:B------:R-:W-:-:S06]  /*0250*/  MOV R13, R3 ;  /* 0x00000003000d7202 */ /* 0x000fcc0000000f00 */
[----:B------:R-:W2:Y:S01]  /*0260*/  LDG.E.64 R12, desc[UR10][R12.64] ;  /* 0x0000000a0c0c7981 */ /* 0x000ea2000c1e1b00 */
[----:B------:R-:W-:-:S04]  /*0270*/  IADD3 R14, P0, PT, R27, R10, RZ ;  /* 0x0000000a1b0e7210 */ /* 0x000fc80007f1e0ff */
[----:B------:R-:W-:Y:S02]  /*0280*/  IADD3.X R15, PT, PT, R3, R2, RZ, P0, !PT ;  /* 0x00000002030f7210 */ /* 0x000fe400007fe4ff */
[----:B------:R-:W-:-:S03]  /*0290*/  IADD3 R28, P0, PT, R14, R10, RZ ;  /* 0x0000000a0e1c7210 */ /* 0x000fc60007f1e0ff */
[----:B------:R0:W3:Y:S01]  /*02a0*/  LDG.E.64 R4, desc[UR10][R14.64] ;  /* 0x0000000a0e047981 */ /* 0x0000e2000c1e1b00 */
[----:B------:R-:W-:Y:S02]  /*02b0*/  IADD3.X R29, PT, PT, R15, R2, RZ, P0, !PT ;  /* 0x000000020f1d7210 */ /* 0x000fe400007fe4ff */
[----:B------:R-:W-:-:S03]  /*02c0*/  IADD3 R22, P0, PT, R28, R10, RZ ;  /* 0x0000000a1c167210 */ /* 0x000fc60007f1e0ff */
[----:B------:R2:W4:Y:S02]  /*02d0*/  LDG.E.64 R20, desc[UR10][R28.64] ;  /* 0x0000000a1c147981 */ /* 0x000524000c1e1b00 */
[----:B------:R-:W-:Y:S01]  /*02e0*/  IMAD.X R23, R29, 0x1, R2, P0 ;  /* 0x000000011d177824 */ /* 0x000fe200000e0602 */
[----:B------:R-:W-:-:S04]  /*02f0*/  IADD3 R18, P0, PT, R22, R10, RZ ;  /* 0x0000000a16127210 */ /* 0x000fc80007f1e0ff */
[----:B------:R-:W-:Y:S02]  /*0300*/  IADD3.X R19, PT, PT, R23, R2, RZ, P0, !PT ;  /* 0x0000000217137210 */ /* 0x000fe400007fe4ff */
[----:B------:R-:W-:Y:S01]  /*0310*/  IADD3 R16, P0, PT, R18, R10, RZ ;  /* 0x0000000a12107210 */ /* 0x000fe20007f1e0ff */
[----:B------:R-:W5:Y:S03]  /*0320*/  LDG.E.64 R22, desc[UR10][R22.64] ;  /* 0x0000000a16167981 */ /* 0x000f66000c1e1b00 */
[----:B------:R-:W-:Y:S02]  /*0330*/  IADD3.X R17, PT, PT, R19, R2, RZ, P0, !PT ;  /* 0x0000000213117210 */ /* 0x000fe400007fe4ff */
[----:B0-----:R-:W-:Y:S01]  /*0340*/  IADD3 R14, P0, PT, R16, R10, RZ ;  /* 0x0000000a100e7210 */ /* 0x001fe20007f1e0ff */
[----:B------:R-:W5:Y:S03]  /*0350*/  LDG.E.64 R18, desc[UR10][R18.64] ;  /* 0x0000000a12127981 */ /* 0x000f66000c1e1b00 */
[----:B------:R-:W-:-:S02]  /*0360*/  IADD3.X R15, PT, PT, R17, R2, RZ, P0, !PT ;  /* 0x00000002110f7210 */ /* 0x000fc400007fe4ff */
[----:B------:R-:W5:Y:S01]  /*0370*/  LDG.E.64 R16, desc[UR10][R16.64] ;  /* 0x0000000a10107981 */ /* 0x000f62000c1e1b00 */
[----:B--2---:R-:W-:Y:S01]  /*0380*/  FADD R29, R12, R24 ;  /* 0x000000180c1d7221 */ /* 0x004fe20000000000 */
[----:B------:R-:W-:Y:S01]  /*0390*/  IADD3 R24, P0, PT, R14, R10, RZ ;  /* 0x0000000a0e187210 */ /* 0x000fe20007f1e0ff */
[----:B------:R-:W-:-:S04]  /*03a0*/  FADD R0, R13, R25 ;  /* 0x000000190d007221 */ /* 0x000fc80000000000 */
[----:B------:R-:W-:Y:S02]  /*03b0*/  IMAD.X R25, R15, 0x1, R2, P0 ;  /* 0x000000010f197824 */ /* 0x000fe400000e0602 */
[----:B------:R-:W2:Y:S04]  /*03c0*/  LDG.E.64 R14, desc[UR10][R14.64] ;  /* 0x0000000a0e0e7981 */ /* 0x000ea8000c1e1b00 */
[----:B------:R-:W2:Y:S01]  /*03d0*/  LDG.E.64 R12, desc[UR10][R24.64] ;  /* 0x0000000a180c7981 */ /* 0x000ea2000c1e1b00 */
[----:B---3--:R-:W-:Y:S01]  /*03e0*/  FADD R4, R29, R4 ;  /* 0x000000041d047221 */ /* 0x008fe20000000000 */
[----:B------:R-:W-:-:S03]  /*03f0*/  FADD R0, R0, R5 ;  /* 0x0000000500007221 */ /* 0x000fc60000000000 */
[----:B----4-:R-:W-:Y:S01]  /*0400*/  FADD R20, R4, R20 ;  /* 0x0000001404147221 */ /* 0x010fe20000000000 */
[----:B------:R-:W-:Y:S01]  /*0410*/  IADD3 R28, P0, PT, R24, R10, RZ ;  /* 0x0000000a181c7210 */ /* 0x000fe20007f1e0ff */
[----:B------:R-:W-:-:S03]  /*0420*/  FADD R0, R0, R21 ;  /* 0x0000001500007221 */ /* 0x000fc60000000000 */
[----:B------:R-:W-:Y:S01]  /*0430*/  IADD3.X R29, PT, PT, R25, R2, RZ, P0, !PT ;  /* 0x00000002191d7210 */ /* 0x000fe200007fe4ff */
[----:B-----5:R-:W-:Y:S01]  /*0440*/  FADD R21, R20, R22 ;  /* 0x0000001614157221 */ /* 0x020fe20000000000 */
[----:B------:R-:W-:Y:S01]  /*0450*/  IADD3 R22, P0, PT, R28, R10, RZ ;  /* 0x0000000a1c167210 */ /* 0x000fe20007f1e0ff */
[----:B------:R-:W-:Y:S02]  /*0460*/  FADD R0, R0, R23 ;  /* 0x0000001700007221 */ /* 0x000fe40000000000 */
[----:B------:R2:W3:Y:S01]  /*0470*/  LDG.E.64 R4, desc[UR10][R28.64] ;  /* 0x0000000a1c047981 */ /* 0x0004e2000c1e1b00 */
[----:B------:R-:W-:Y:S01]  /*0480*/  FADD R21, R21, R18 ;  /* 0x0000001215157221 */ /* 0x000fe20000000000 */
[----:B------:R-:W-:Y:S02]  /*0490*/  IADD3.X R23, PT, PT, R29, R2, RZ, P0, !PT ;  /* 0x000000021d177210 */ /* 0x000fe400007fe4ff */
[----:B------:R-:W-:Y:S01]  /*04a0*/  IADD3 R20, P0, PT, R22, R10, RZ ;  /* 0x0000000a16147210 */ /* 0x000fe20007f1e0ff */
[----:B------:R-:W-:Y:S01]  /*04b0*/  FADD R21, R21, R16 ;  /* 0x0000001015157221 */ /* 0x000fe20000000000 */
[----:B------:R-:W-:-:S04]  /*04c0*/  FADD R0, R0, R19 ;  /* 0x0000001300007221 */ /* 0x000fc80000000000 */
[----:B------:R-:W-:Y:S01]  /*04d0*/  FADD R0, R0, R17 ;  /* 0x0000001100007221 */ /* 0x000fe20000000000 */
[----:B--2---:R-:W-:Y:S01]  /*04e0*/  FADD R29, R21, R14 ;  /* 0x0000000e151d7221 */ /* 0x004fe20000000000 */
[----:B------:R-:W-:Y:S02]  /*04f0*/  IADD3.X R21, PT, PT, R23, R2, RZ, P0, !PT ;  /* 0x0000000217157210 */ /* 0x000fe400007fe4ff */
[-C--:B------:R-:W-:Y:S01]  /*0500*/  IADD3 R18, P0, PT, R20, R10.reuse, RZ ;  /* 0x0000000a14127210 */ /* 0x080fe20007f1e0ff */
[----:B------:R-:W2:Y:S04]  /*0510*/  LDG.E.64 R22, desc[UR10][R22.64] ;  /* 0x0000000a16167981 */ /* 0x000ea8000c1e1b00 */
[----:B------:R-:W-:Y:S01]  /*0520*/  IMAD.X R19, R21, 0x1, R2, P0 ;  /* 0x0000000115137824 */ /* 0x000fe200000e0602 */
[----:B------:R-:W-:Y:S01]  /*0530*/  IADD3 R16, P0, PT, R18, R10, RZ ;  /* 0x0000000a12107210 */ /* 0x000fe20007f1e0ff */
[----:B------:R-:W4:Y:S03]  /*0540*/  LDG.E.64 R20, desc[UR10][R20.64] ;  /* 0x0000000a14147981 */ /* 0x000f26000c1e1b00 */
[----:B------:R-:W-:-:S02]  /*0550*/  IADD3.X R17, PT, PT, R19, R2, RZ, P0, !PT ;  /* 0x0000000213117210 */ /* 0x000fc400007fe4ff */
[----:B------:R-:W-:Y:S01]  /*0560*/  IADD3 R14, P0, PT, R16, R10, RZ ;  /* 0x0000000a100e7210 */ /* 0x000fe20007f1e0ff */
[----:B------:R-:W-:Y:S01]  /*0570*/  FADD R0, R0, R15 ;  /* 0x0000000f00007221 */ /* 0x000fe20000000000 */
[----:B------:R-:W-:Y:S01]  /*0580*/  FADD R29, R29, R12 ;  /* 0x0000000c1d1d7221 */ /* 0x000fe20000000000 */
[----:B------:R-:W5:Y:S01]  /*0590*/  LDG.E.64 R18, desc[UR10][R18.64] ;  /* 0x0000000a12127981 */ /* 0x000f62000c1e1b00 */
[----:B------:R-:W-:Y:S02]  /*05a0*/  IADD3.X R15, PT, PT, R17, R2, RZ, P0, !PT ;  /* 0x00000002110f7210 */ /* 0x000fe400007fe4ff */
[----:B------:R-:W-:Y:S01]  /*05b0*/  IADD3 R12, P0, PT, R14, R10, RZ ;  /* 0x0000000a0e0c7210 */ /* 0x000fe20007f1e0ff */
[----:B------:R-:W-:Y:S01]  /*05c0*/  FADD R0, R0, R13 ;  /* 0x0000000d00007221 */ /* 0x000fe20000000000 */
[----:B------:R-:W5:Y:S02]  /*05d0*/  LDG.E.64 R16, desc[UR10][R16.64] ;  /* 0x0000000a10107981 */ /* 0x000f64000c1e1b00 */
[----:B------:R-:W-:-:S02]  /*05e0*/  IADD3.X R13, PT, PT, R15, R2, RZ, P0, !PT ;  /* 0x000000020f0d7210 */ /* 0x000fc400007fe4ff */
[----:B------:R-:W-:Y:S01]  /*05f0*/  IADD3 R24, P0, PT, R12, R10, RZ ;  /* 0x0000000a0c187210 */ /* 0x000fe20007f1e0ff */
[----:B------:R-:W5:Y:S04]  /*0600*/  LDG.E.64 R14, desc[UR10][R14.64] ;  /* 0x0000000a0e0e7981 */ /* 0x000f68000c1e1b00 */
[----:B------:R-:W-:Y:S02]  /*0610*/  IMAD.X R25, R13, 0x1, R2, P0 ;  /* 0x000000010d197824 */ /* 0x000fe400000e0602 */
[----:B------:R-:W5:Y:S04]  /*0620*/  LDG.E.64 R12, desc[UR10][R12.64] ;  /* 0x0000000a0c0c7981 */ /* 0x000f68000c1e1b00 */
[----:B------:R-:W5:Y:S01]  /*0630*/  LDG.E.64 R24, desc[UR10][R24.64] ;  /* 0x0000000a18187981 */ /* 0x000f62000c1e1b00 */
[----:B---3--:R-:W-:Y:S01]  /*0640*/  FADD R29, R29, R4 ;  /* 0x000000041d1d7221 */ /* 0x008fe20000000000 */
[----:B------:R-:W-:Y:S01]  /*0650*/  FADD R0, R0, R5 ;  /* 0x0000000500007221 */ /* 0x000fe20000000000 */
[----:B------:R-:W-:-:S04]  /*0660*/  UIADD3 UR4, UP1, UPT, UR4, -0x10, URZ ;  /* 0xfffffff004047890 */ /* 0x000fc8000ff3e0ff */
[----:B------:R-:W-:Y:S02]  /*0670*/  UIADD3.X UR7, UPT, UPT, UR7, -0x1, URZ, UP1, !UPT ;  /* 0xffffffff07077890 */ /* 0x000fe40008ffe4ff */
[----:B------:R-:W-:-:S04]  /*0680*/  UISETP.NE.U32.AND UP1, UPT, UR4, URZ, UPT ;  /* 0x000000ff0400728c */ /* 0x000fc8000bf25070 */
[----:B------:R-:W-:Y:S01]  /*0690*/  UISETP.NE.AND.EX UP1, UPT, UR7, URZ, UPT, UP1 ;  /* 0x000000ff0700728c */ /* 0x000fe2000bf25310 */
[----:B------:R-:W-:-:S04]  /*06a0*/  LEA R27, P0, R6, R27, 0x7 ;  /* 0x0000001b061b7211 */ /* 0x000fc800078038ff */
[----:B------:R-:W-:Y:S01]  /*06b0*/  IADD3.X R3, PT, PT, R3, R26, RZ, P0, !PT ;  /* 0x0000001a03037210 */ /* 0x000fe200007fe4ff */
[----:B--2---:R-:W-:Y:S01]  /*06c0*/  FADD R29, R29, R22 ;  /* 0x000000161d1d7221 */ /* 0x004fe20000000000 */
[----:B------:R-:W-:-:S03]  /*06d0*/  FADD R0, R0, R23 ;  /* 0x0000001700007221 */ /* 0x000fc60000000000 */
[----:B----4-:R-:W-:Y:S01]  /*06e0*/  FADD R29, R29, R20 ;  /* 0x000000141d1d7221 */ /* 0x010fe20000000000 */
[----:B------:R-:W-:-:S03]  /*06f0*/  FADD R0, R0, R21 ;  /* 0x0000001500007221 */ /* 0x000fc60000000000 */
[----:B-----5:R-:W-:Y:S01]  /*0700*/  FADD R29, R29, R18 ;  /* 0x000000121d1d7221 */ /* 0x020fe20000000000 */
[----:B------:R-:W-:-:S03]  /*0710*/  FADD R0, R0, R19 ;  /* 0x0000001300007221 */ /* 0x000fc60000000000 */
[----:B------:R-:W-:Y:S01]  /*0720*/  FADD R29, R29, R16 ;  /* 0x000000101d1d7221 */ /* 0x000fe20000000000 */
[----:B------:R-:W-:-:S03]  /*0730*/  FADD R0, R0, R17 ;  /* 0x0000001100007221 */ /* 0x000fc60000000000 */
[----:B------:R-:W-:Y:S01]  /*0740*/  FADD R29, R29, R14 ;  /* 0x0000000e1d1d7221 */ /* 0x000fe20000000000 */
[----:B------:R-:W-:-:S03]  /*0750*/  FADD R0, R0, R15 ;  /* 0x0000000f00007221 */ /* 0x000fc60000000000 */
[----:B------:R-:W-:Y:S01]  /*0760*/  FADD R29, R29, R12 ;  /* 0x0000000c1d1d7221 */ /* 0x000fe20000000000 */
[----:B------:R-:W-:-:S03]  /*0770*/  FADD R0, R0, R13 ;  /* 0x0000000d00007221 */ /* 0x000fc60000000000 */
[----:B------:R-:W-:Y:S01]  /*0780*/  FADD R24, R29, R24 ;  /* 0x000000181d187221 */ /* 0x000fe20000000000 */
[----:B------:R-:W-:Y:S01]  /*0790*/  FADD R25, R0, R25 ;  /* 0x0000001900197221 */ /* 0x000fe20000000000 */
[----:B------:R-:W-:Y:S06]  /*07a0*/  BRA.U UP1, `(.L_x_34) ;  /* 0xfffffff901a47547 */ /* 0x000fec000b83ffff */
.L_x_33:
[----:B------:R-:W-:Y:S05]  /*07b0*/  BRA.U !UP0, `(.L_x_32) ;  /* 0x0000000508d87547 */ /* 0x000fea000b800000 */
[----:B------:R-:W-:Y:S02]  /*07c0*/  UISETP.GE.U32.AND UP1, UPT, UR12, 0x8, UPT ;  /* 0x000000080c00788c */ /* 0x000fe4000bf26070 */
[----:B------:R-:W-:Y:S02]  /*07d0*/  ULOP3.LUT UR4, UR8, 0x7, URZ, 0xc0, !UPT ;  /* 0x0000000708047892 */ /* 0x000fe4000f8ec0ff */
[----:B------:R-:W-:Y:S02]  /*07e0*/  UISETP.GE.U32.AND.EX UP1, UPT, URZ, URZ, UPT, UP1 ;  /* 0x000000ffff00728c */ /* 0x000fe4000bf26110 */
[----:B------:R-:W-:-:S04]  /*07f0*/  UISETP.NE.U32.AND UP0, UPT, UR4, URZ, UPT ;  /* 0x000000ff0400728c */ /* 0x000fc8000bf05070 */
[----:B------:R-:W-:-:S03]  /*0800*/  UISETP.NE.AND.EX UP0, UPT, URZ, URZ, UPT, UP0 ;  /* 0x000000ffff00728c */ /* 0x000fc6000bf05300 */
[----:B------:R-:W-:Y:S08]  /*0810*/  BRA.U !UP1, `(.L_x_35) ;  /* 0x0000000109c87547 */ /* 0x000ff0000b800000 */
[----:B------:R-:W0:Y:S01]  /*0820*/  LDCU.64 UR12, c[0x0][0x380] ;  /* 0x00007000ff0c77ac */ /* 0x000e220008000a00 */
[----:B------:R-:W-:Y:S02]  /*0830*/  HFMA2 R9, -RZ, RZ, 0, 0 ;  /* 0x00000000ff097431 */ /* 0x000fe400000001ff */
[C---:B------:R-:W-:Y:S01]  /*0840*/  IMAD R0, R6.reuse, UR6, RZ ;  /* 0x0000000606007c24 */ /* 0x040fe2000f8e02ff */
[----:B------:R-:W-:-:S03]  /*0850*/  SHF.L.U32 R16, R6, 0x3, RZ ;  /* 0x0000000306107819 */ /* 0x000fc600000006ff */
[----:B------:R-:W-:Y:S01]  /*0860*/  IMAD R5, R7, UR5, R0 ;  /* 0x0000000507057c24 */ /* 0x000fe2000f8e0200 */
[C---:B------:R-:W-:Y:S01]  /*0870*/  SHF.L.U64.HI R0, R6.reuse, 0x3, R7 ;  /* 0x0000000306007819 */ /* 0x040fe20000010207 */
[----:B------:R-:W-:-:S04]  /*0880*/  IMAD.WIDE.U32 R2, R6, UR5, R8 ;  /* 0x0000000506027c25 */ /* 0x000fc8000f8e0008 */
[----:B------:R-:W-:Y:S01]  /*0890*/  IMAD.IADD R3, R3, 0x1, R5 ;  /* 0x0000000103037824 */ /* 0x000fe200078e0205 */
[----:B0-----:R-:W-:-:S04]  /*08a0*/  LEA R14, P1, R2, UR12, 0x3 ;  /* 0x0000000c020e7c11 */ /* 0x001fc8000f8218ff */
[----:B------:R-:W-:Y:S02]  /*08b0*/  IADD3 R12, P0, PT, R16, R14, RZ ;  /* 0x0000000e100c7210 */ /* 0x000fe40007f1e0ff */
[----:B------:R-:W-:Y:S02]  /*08c0*/  LEA.HI.X R15, R2, UR13, R3, 0x3, P1 ;  /* 0x0000000d020f7c11 */ /* 0x000fe400088f1c03 */
[-C--:B------:R-:W-:Y:S02]  /*08d0*/  IADD3 R10, P1, PT, R12, R16.reuse, RZ ;  /* 0x000000100c0a7210 */ /* 0x080fe40007f3e0ff */
[----:B------:R-:W-:Y:S02]  /*08e0*/  IADD3.X R13, PT, PT, R0, R15, RZ, P0, !PT ;  /* 0x0000000f000d7210 */ /* 0x000fe400007fe4ff */
[----:B------:R-:W2:Y:S01]  /*08f0*/  LDG.E.64 R14, desc[UR10][R14.64] ;  /* 0x0000000a0e0e7981 */ /* 0x000ea2000c1e1b00 */
[----:B------:R-:W-:Y:S02]  /*0900*/  IADD3 R4, P0, PT, R10, R16, RZ ;  /* 0x000000100a047210 */ /* 0x000fe40007f1e0ff */
[----:B------:R-:W-:-:S02]  /*0910*/  IADD3.X R11, PT, PT, R13, R0, RZ, P1, !PT ;  /* 0x000000000d0b7210 */ /* 0x000fc40000ffe4ff */
[----:B------:R-:W3:Y:S01]  /*0920*/  LDG.E.64 R12, desc[UR10][R12.64] ;  /* 0x0000000a0c0c7981 */ /* 0x000ee2000c1e1b00 */
[----:B------:R-:W-:Y:S02]  /*0930*/  IADD3 R2, P1, PT, R4, R16, RZ ;  /* 0x0000001004027210 */ /* 0x000fe40007f3e0ff */
[----:B------:R-:W-:Y:S02]  /*0940*/  IADD3.X R5, PT, PT, R11, R0, RZ, P0, !PT ;  /* 0x000000000b057210 */ /* 0x000fe400007fe4ff */
[----:B------:R-:W4:Y:S01]  /*0950*/  LDG.E.64 R10, desc[UR10][R10.64] ;  /* 0x0000000a0a0a7981 */ /* 0x000f22000c1e1b00 */
[-C--:B------:R-:W-:Y:S02]  /*0960*/  IADD3 R20, P0, PT, R2, R16.reuse, RZ ;  /* 0x0000001002147210 */ /* 0x080fe40007f1e0ff */
[----:B------:R-:W-:Y:S02]  /*0970*/  IMAD.X R3, R5, 0x1, R0, P1 ;  /* 0x0000000105037824 */ /* 0x000fe400008e0600 */
[----:B------:R-:W5:Y:S01]  /*0980*/  LDG.E.64 R4, desc[UR10][R4.64] ;  /* 0x0000000a04047981 */ /* 0x000f62000c1e1b00 */
[----:B------:R-:W-:-:S02]  /*0990*/  IADD3 R18, P1, PT, R20, R16, RZ ;  /* 0x0000001014127210 */ /* 0x000fc40007f3e0ff */
[----:B------:R-:W-:Y:S02]  /*09a0*/  IADD3.X R21, PT, PT, R3, R0, RZ, P0, !PT ;  /* 0x0000000003157210 */ /* 0x000fe400007fe4ff */
[----:B------:R-:W5:Y:S01]  /*09b0*/  LDG.E.64 R2, desc[UR10][R2.64] ;  /* 0x0000000a02027981 */ /* 0x000f62000c1e1b00 */
[----:B------:R-:W-:Y:S02]  /*09c0*/  IADD3 R16, P0, PT, R18, R16, RZ ;  /* 0x0000001012107210 */ /* 0x000fe40007f1e0ff */
[-C--:B------:R-:W-:Y:S02]  /*09d0*/  IADD3.X R19, PT, PT, R21, R0.reuse, RZ, P1, !PT ;  /* 0x0000000015137210 */ /* 0x080fe40000ffe4ff */
[----:B------:R-:W5:Y:S02]  /*09e0*/  LDG.E.64 R20, desc[UR10][R20.64] ;  /* 0x0000000a14147981 */ /* 0x000f64000c1e1b00 */
[----:B------:R-:W-:Y:S02]  /*09f0*/  IADD3.X R17, PT, PT, R19, R0, RZ, P0, !PT ;  /* 0x0000000013117210 */ /* 0x000fe400007fe4ff */
[----:B------:R-:W5:Y:S04]  /*0a00*/  LDG.E.64 R18, desc[UR10][R18.64] ;  /* 0x0000000a12127981 */ /* 0x000f68000c1e1b00 */
[----:B------:R-:W5:Y:S01]  /*0a10*/  LDG.E.64 R16, desc[UR10][R16.64] ;  /* 0x0000000a10107981 */ /* 0x000f62000c1e1b00 */
[----:B------:R-:W-:-:S04]  /*0a20*/  UIADD3 UR5, UP1, UPT, UR5, 0x8, URZ ;  /* 0x0000000805057890 */ /* 0x000fc8000ff3e0ff */
[----:B------:R-:W-:Y:S01]  /*0a30*/  UIADD3.X UR6, UPT, UPT, URZ, UR6, URZ, UP1, !UPT ;  /* 0x00000006ff067290 */ /* 0x000fe20008ffe4ff */
[----:B--2---:R-:W-:Y:S01]  /*0a40*/  FADD R23, R24, R14 ;  /* 0x0000000e18177221 */ /* 0x004fe20000000000 */
[----:B------:R-:W-:-:S03]  /*0a50*/  FADD R0, R25, R15 ;  /* 0x0000000f19007221 */ /* 0x000fc60000000000 */
[----:B---3--:R-:W-:Y:S01]  /*0a60*/  FADD R23, R23, R12 ;  /* 0x0000000c17177221 */ /* 0x008fe20000000000 */
        /* <DEDUP_REMOVED lines=12> */
[----:B------:R-:W-:-:S07]  /*0b30*/  FADD R25, R0, R17 ;  /* 0x0000001100197221 */ /* 0x000fce0000000000 */
.L_x_35:
[----:B------:R-:W-:Y:S05]  /*0b40*/  BRA.U !UP0, `(.L_x_32) ;  /* 0x0000000108f47547 */ /* 0x000fea000b800000 */
[----:B------:R-:W-:Y:S02]  /*0b50*/  UISETP.GE.U32.AND UP1, UPT, UR4, 0x4, UPT ;  /* 0x000000040400788c */ /* 0x000fe4000bf26070 */
[----:B------:R-:W-:Y:S02]  /*0b60*/  ULOP3.LUT UR7, UR8, 0x3, URZ, 0xc0, !UPT ;  /* 0x0000000308077892 */ /* 0x000fe4000f8ec0ff */
[----:B------:R-:W-:Y:S02]  /*0b70*/  UISETP.GE.U32.AND.EX UP1, UPT, URZ, URZ, UPT, UP1 ;  /* 0x000000ffff00728c */ /* 0x000fe4000bf26110 */
[----:B------:R-:W-:Y:S01]  /*0b80*/  UISETP.NE.U32.AND UP0, UPT, UR7, URZ, UPT ;  /* 0x000000ff0700728c */ /* 0x000fe2000bf05070 */
[----:B------:R-:W-:-:S03]  /*0b90*/  UMOV UR4, URZ ;  /* 0x000000ff00047c82 */ /* 0x000fc60008000000 */
[----:B------:R-:W-:-:S03]  /*0ba0*/  UISETP.NE.AND.EX UP0, UPT, UR4, URZ, UPT, UP0 ;  /* 0x000000ff0400728c */ /* 0x000fc6000bf05300 */
[----:B------:R-:W-:Y:S08]  /*0bb0*/  BRA.U !UP1, `(.L_x_36) ;  /* 0x00000001097c7547 */ /* 0x000ff0000b800000 */
[----:B------:R-:W0:Y:S01]  /*0bc0*/  LDCU.64 UR8, c[0x0][0x380] ;  /* 0x00007000ff0877ac */ /* 0x000e220008000a00 */
[----:B------:R-:W-:Y:S02]  /*0bd0*/  HFMA2 R3, -RZ, RZ, 0, 0 ;  /* 0x00000000ff037431 */ /* 0x000fe400000001ff */
[C---:B------:R-:W-:Y:S01]  /*0be0*/  IMAD R0, R6.reuse, UR6, RZ ;  /* 0x0000000606007c24 */ /* 0x040fe2000f8e02ff */
[C---:B------:R-:W-:Y:S01]  /*0bf0*/  SHF.L.U32 R15, R6.reuse, 0x3, RZ ;  /* 0x00000003060f7819 */ /* 0x040fe200000006ff */
[----:B------:R-:W-:Y:S01]  /*0c00*/  IMAD.MOV.U32 R2, RZ, RZ, R8 ;  /* 0x000000ffff027224 */ /* 0x000fe200078e0008 */
[C---:B------:R-:W-:Y:S01]  /*0c10*/  SHF.L.U64.HI R13, R6.reuse, 0x3, R7 ;  /* 0x00000003060d7819 */ /* 0x040fe20000010207 */
[----:B------:R-:W-:Y:S02]  /*0c20*/  IMAD R5, R7, UR5, R0 ;  /* 0x0000000507057c24 */ /* 0x000fe4000f8e0200 */
[----:B------:R-:W-:-:S05]  /*0c30*/  IMAD.WIDE.U32 R2, R6, UR5, R2 ;  /* 0x0000000506027c25 */ /* 0x000fca000f8e0002 */
[----:B------:R-:W-:Y:S02]  /*0c40*/  IADD3 R5, PT, PT, R3, R5, RZ ;  /* 0x0000000503057210 */ /* 0x000fe40007ffe0ff */
[----:B0-----:R-:W-:-:S04]  /*0c50*/  LEA R4, P1, R2, UR8, 0x3 ;  /* 0x0000000802047c11 */ /* 0x001fc8000f8218ff */
[----:B------:R-:W-:Y:S02]  /*0c60*/  IADD3 R10, P0, PT, R15, R4, RZ ;  /* 0x000000040f0a7210 */ /* 0x000fe40007f1e0ff */
[----:B------:R-:W-:Y:S02]  /*0c70*/  LEA.HI.X R5, R2, UR9, R5, 0x3, P1 ;  /* 0x0000000902057c11 */ /* 0x000fe400088f1c05 */
[----:B------:R-:W-:-:S03]  /*0c80*/  IADD3 R2, P1, PT, R10, R15, RZ ;  /* 0x0000000f0a027210 */ /* 0x000fc60007f3e0ff */
[----:B------:R-:W-:Y:S02]  /*0c90*/  IMAD.X R11, R13, 0x1, R5, P0 ;  /* 0x000000010d0b7824 */ /* 0x000fe400000e0605 */
[----:B------:R-:W2:Y:S01]  /*0ca0*/  LDG.E.64 R4, desc[UR10][R4.64] ;  /* 0x0000000a04047981 */ /* 0x000ea2000c1e1b00 */
[----:B------:R-:W-:Y:S02]  /*0cb0*/  IADD3 R12, P0, PT, R2, R15, RZ ;  /* 0x0000000f020c7210 */ /* 0x000fe40007f1e0ff */
[-C--:B------:R-:W-:Y:S02]  /*0cc0*/  IADD3.X R3, PT, PT, R11, R13.reuse, RZ, P1, !PT ;  /* 0x0000000d0b037210 */ /* 0x080fe40000ffe4ff */
[----:B------:R-:W3:Y:S02]  /*0cd0*/  LDG.E.64 R10, desc[UR10][R10.64] ;  /* 0x0000000a0a0a7981 */ /* 0x000ee4000c1e1b00 */
[----:B------:R-:W-:Y:S02]  /*0ce0*/  IADD3.X R13, PT, PT, R3, R13, RZ, P0, !PT ;  /* 0x0000000d030d7210 */ /* 0x000fe400007fe4ff */
[----:B------:R-:W4:Y:S04]  /*0cf0*/  LDG.E.64 R2, desc[UR10][R2.64] ;  /* 0x0000000a02027981 */ /* 0x000f28000c1e1b00 */
        /* <DEDUP_REMOVED lines=10> */
[----:B------:R-:W-:-:S07]  /*0da0*/  FADD R25, R0, R13 ;  /* 0x0000000d00197221 */ /* 0x000fce0000000000 */
.L_x_36:
[----:B------:R-:W-:Y:S05]  /*0db0*/  BRA.U !UP0, `(.L_x_32) ;  /* 0x0000000108587547 */ /* 0x000fea000b800000 */
[----:B------:R-:W0:Y:S01]  /*0dc0*/  LDCU.64 UR8, c[0x0][0x380] ;  /* 0x00007000ff0877ac */ /* 0x000e220008000a00 */
[----:B------:R-:W-:Y:S01]  /*0dd0*/  MOV R2, R8 ;  /* 0x0000000800027202 */ /* 0x000fe20000000f00 */
[C---:B------:R-:W-:Y:S02]  /*0de0*/  IMAD R0, R6.reuse, UR6, RZ ;  /* 0x0000000606007c24 */ /* 0x040fe4000f8e02ff */
[----:B------:R-:W-:Y:S02]  /*0df0*/  IMAD.MOV.U32 R3, RZ, RZ, RZ ;  /* 0x000000ffff037224 */ /* 0x000fe400078e00ff */
[----:B------:R-:W-:Y:S01]  /*0e00*/  IMAD R11, R7, UR5, R0 ;  /* 0x00000005070b7c24 */ /* 0x000fe2000f8e0200 */
[C---:B------:R-:W-:Y:S01]  /*0e10*/  SHF.L.U64.HI R7, R6.reuse, 0x3, R7 ;  /* 0x0000000306077819 */ /* 0x040fe20000010207 */
[----:B------:R-:W-:-:S05]  /*0e20*/  IMAD.WIDE.U32 R2, R6, UR5, R2 ;  /* 0x0000000506027c25 */ /* 0x000fca000f8e0002 */
[----:B------:R-:W-:Y:S02]  /*0e30*/  IADD3 R3, PT, PT, R3, R11, RZ ;  /* 0x0000000b03037210 */ /* 0x000fe40007ffe0ff */
[----:B0-----:R-:W-:-:S04]  /*0e40*/  LEA R5, P0, R2, UR8, 0x3 ;  /* 0x0000000802057c11 */ /* 0x001fc8000f8018ff */
[----:B------:R-:W-:-:S09]  /*0e50*/  LEA.HI.X R0, R2, UR9, R3, 0x3, P0 ;  /* 0x0000000902007c11 */ /* 0x000fd200080f1c03 */
.L_x_37:
[----:B------:R-:W-:Y:S02]  /*0e60*/  MOV R2, R5 ;  /* 0x0000000500027202 */ /* 0x000fe40000000f00 */
[----:B------:R-:W-:-:S06]  /*0e70*/  MOV R3, R0 ;  /* 0x0000000000037202 */ /* 0x000fcc0000000f00 */
[----:B------:R-:W2:Y:S01]  /*0e80*/  LDG.E.64 R2, desc[UR10][R2.64] ;  /* 0x0000000a02027981 */ /* 0x000ea2000c1e1b00 */
[----:B------:R-:W-:Y:S01]  /*0e90*/  UIADD3 UR7, UP0, UPT, UR7, -0x1, URZ ;  /* 0xffffffff07077890 */ /* 0x000fe2000ff1e0ff */
[----:B------:R-:W-:-:S03]  /*0ea0*/  LEA R5, P0, R6, R5, 0x3 ;  /* 0x0000000506057211 */ /* 0x000fc600078018ff */
[----:B------:R-:W-:Y:S01]  /*0eb0*/  UIADD3.X UR4, UPT, UPT, UR4, -0x1, URZ, UP0, !UPT ;  /* 0xffffffff04047890 */ /* 0x000fe200087fe4ff */
[----:B------:R-:W-:Y:S01]  /*0ec0*/  IADD3.X R0, PT, PT, R0, R7, RZ, P0, !PT ;  /* 0x0000000700007210 */ /* 0x000fe200007fe4ff */
[----:B------:R-:W-:-:S04]  /*0ed0*/  UISETP.NE.U32.AND UP0, UPT, UR7, URZ, UPT ;  /* 0x000000ff0700728c */ /* 0x000fc8000bf05070 */
[----:B------:R-:W-:Y:S01]  /*0ee0*/  UISETP.NE.AND.EX UP0, UPT, UR4, URZ, UPT, UP0 ;  /* 0x000000ff0400728c */ /* 0x000fe2000bf05300 */
[----:B--2---:R-:W-:Y:S01]  /*0ef0*/  FADD R24, R2, R24 ;  /* 0x0000001802187221 */ /* 0x004fe20000000000 */
[----:B------:R-:W-:-:S07]  /*0f00*/  FADD R25, R3, R25 ;  /* 0x0000001903197221 */ /* 0x000fce0000000000 */
[----:B------:R-:W-:Y:S05]  /*0f10*/  BRA.U UP0, `(.L_x_37) ;  /* 0xfffffffd00d07547 */ /* 0x000fea000b83ffff */
.L_x_32:
[----:B------:R-:W0:Y:S02]  /*0f20*/  LDCU.64 UR4, c[0x0][0x388] ;  /* 0x00007100ff0477ac */ /* 0x000e240008000a00 */
[----:B0-----:R-:W-:-:S04]  /*0f30*/  LEA R2, P0, R8, UR4, 0x3 ;  /* 0x0000000408027c11 */ /* 0x001fc8000f8018ff */
[----:B------:R-:W-:-:S05]  /*0f40*/  LEA.HI.X R3, R8, UR5, RZ, 0x3, P0 ;  /* 0x0000000508037c11 */ /* 0x000fca00080f1cff */
[----:B------:R-:W-:Y:S01]  /*0f50*/  STG.E.64 desc[UR10][R2.64], R24 ;  /* 0x0000001802007986 */ /* 0x000fe2000c101b0a */
[----:B------:R-:W-:Y:S05]  /*0f60*/  EXIT ;  /* 0x000000000000794d */ /* 0x000fea0003800000 */
.L_x_38:
        /* <DEDUP_REMOVED lines=9> */
.L_x_50:


//--------------------- .text._Z15rotate_spectrumP6float2S0_llf --------------------------
	.section	.text._Z15rotate_spectrumP6float2S0_llf,"ax",@progbits
	.align	128
        .global         _Z15rotate_spectrumP6float2S0_llf
        .type           _Z15rotate_spectrumP6float2S0_llf,@function
        .size           _Z15rotate_spectrumP6float2S0_llf,(.L_x_51 - _Z15rotate_spectrumP6float2S0_llf)
        .other          _Z15rotate_spectrumP6float2S0_llf,@"STO_CUDA_ENTRY STV_DEFAULT"
_Z15rotate_spectrumP6float2S0_llf:
.text._Z15rotate_spectrumP6float2S0_llf:
[----:B------:R-:W-:Y:S01]  /*0000*/  LDC R1, c[0x0][0x37c] ;  /* 0x0000df00ff017b82 */ /* 0x000fe20000000800 */
[----:B------:R-:W0:Y:S07]  /*0010*/  S2R R7, SR_TID.X ;  /* 0x0000000000077919 */ /* 0x000e2e0000002100 */
[----:B------:R-:W0:Y:S08]  /*0020*/  S2UR UR5, SR_CTAID.X ;  /* 0x00000000000579c3 */ /* 0x000e300000002500 */
[----:B------:R-:W0:Y:S08]  /*0030*/  LDC R6, c[0x0][0x360] ;  /* 0x0000d800ff067b82 */ /* 0x000e300000000800 */
[----:B------:R-:W1:Y:S08]  /*0040*/  S2UR UR4, SR_CTAID.Y ;  /* 0x00000000000479c3 */ /* 0x000e700000002600 */
[----:B------:R-:W1:Y:S08]  /*0050*/  LDC.64 R4, c[0x0][0x390] ;  /* 0x0000e400ff047b82 */ /* 0x000e700000000a00 */
[----:B------:R-:W2:Y:S01]  /*0060*/  LDC.64 R2, c[0x0][0x398] ;  /* 0x0000e600ff027b82 */ /* 0x000ea20000000a00 */
[----:B0-----:R-:W-:-:S02]  /*0070*/  IMAD R6, R6, UR5, R7 ;  /* 0x0000000506067c24 */ /* 0x001fc4000f8e0207 */
[----:B------:R-:W-:Y:S01]  /*0080*/  IMAD.MOV.U32 R7, RZ, RZ, RZ ;  /* 0x000000ffff077224 */ /* 0x000fe200078e00ff */
[----:B-1----:R-:W-:-:S04]  /*0090*/  ISETP.LE.U32.AND P0, PT, R4, UR4, PT ;  /* 0x0000000404007c0c */ /* 0x002fc8000bf03070 */
[----:B------:R-:W-:Y:S02]  /*00a0*/  ISETP.GE.AND.EX P0, PT, RZ, R5, PT, P0 ;  /* 0x00000005ff00720c */ /* 0x000fe40003f06300 */
[----:B--2---:R-:W-:Y:S01]  /*00b0*/  ISETP.GE.U32.AND P1, PT, R6, R2, PT ;  /* 0x000000020600720c */ /* 0x004fe20003f26070 */
[----:B------:R-:W-:-:S03]  /*00c0*/  IMAD.WIDE.U32 R4, R2, UR4, R6 ;  /* 0x0000000402047c25 */ /* 0x000fc6000f8e0006 */
[----:B------:R-:W-:-:S13]  /*00d0*/  ISETP.GE.OR.EX P0, PT, RZ, R3, P0, P1 ;  /* 0x00000003ff00720c */ /* 0x000fda0000706710 */
[----:B------:R-:W-:Y:S05]  /*00e0*/  @P0 EXIT ;  /* 0x000000000000094d */ /* 0x000fea0003800000 */
[----:B------:R-:W0:Y:S01]  /*00f0*/  LDCU.64 UR8, c[0x0][0x380] ;  /* 0x00007000ff0877ac */ /* 0x000e220008000a00 */
[----:B------:R-:W-:Y:S02]  /*0100*/  IMAD R3, R3, UR4, R5 ;  /* 0x0000000403037c24 */ /* 0x000fe4000f8e0205 */
[C---:B------:R-:W-:Y:S01]  /*0110*/  IMAD.SHL.U32 R5, R4.reuse, 0x8, RZ ;  /* 0x0000000804057824 */ /* 0x040fe200078e00ff */
[----:B------:R-:W1:Y:S02]  /*0120*/  LDCU.64 UR6, c[0x0][0x358] ;  /* 0x00006b00ff0677ac */ /* 0x000e640008000a00 */
[----:B------:R-:W-:Y:S01]  /*0130*/  SHF.L.U64.HI R4, R4, 0x3, R3 ;  /* 0x0000000304047819 */ /* 0x000fe20000010203 */
[----:B------:R-:W2:Y:S01]  /*0140*/  LDCU UR5, c[0x0][0x3a0] ;  /* 0x00007400ff0577ac */ /* 0x000ea20008000800 */
[----:B0-----:R-:W-:-:S04]  /*0150*/  IADD3 R2, P0, PT, R5, UR8, RZ ;  /* 0x0000000805027c10 */ /* 0x001fc8000ff1e0ff */
[----:B------:R-:W-:-:S06]  /*0160*/  IADD3.X R3, PT, PT, R4, UR9, RZ, P0, !PT ;  /* 0x0000000904037c10 */ /* 0x000fcc00087fe4ff */
[----:B-1----:R-:W5:Y:S01]  /*0170*/  LDG.E.64 R2, desc[UR6][R2.64] ;  /* 0x0000000602027981 */ /* 0x002f62000c1e1b00 */
[----:B------:R-:W-:Y:S01]  /*0180*/  USHF.L.U32 UR4, UR4, 0x2, URZ ;  /* 0x0000000204047899 */ /* 0x000fe200080006ff */
[----:B------:R-:W-:Y:S01]  /*0190*/  I2FP.F32.U32 R6, R6 ;  /* 0x0000000600067245 */ /* 0x000fe20000201000 */
[----:B------:R-:W-:Y:S04]  /*01a0*/  BSSY.RECONVERGENT B0, `(.L_x_39) ;  /* 0x000006c000007945 */ /* 0x000fe80003800200 */
[----:B--2---:R-:W-:-:S06]  /*01b0*/  FMUL R6, R6, UR5 ;  /* 0x0000000506067c20 */ /* 0x004fcc0008400000 */
[----:B------:R-:W0:Y:S02]  /*01c0*/  LDCU UR4, c[0x3][UR4] ;  /* 0x00c00000040477ac */ /* 0x000e240008000800 */
[----:B0-----:R-:W-:-:S04]  /*01d0*/  FMUL R6, R6, UR4 ;  /* 0x0000000406067c20 */ /* 0x001fc80008400000 */
[C---:B------:R-:W-:Y:S01]  /*01e0*/  FMUL R7, R6.reuse, 0.63661974668502807617 ;  /* 0x3f22f98306077820 */ /* 0x040fe20000400000 */
[----:B------:R-:W-:-:S05]  /*01f0*/  FSETP.GE.AND P0, PT, |R6|, 105615, PT ;  /* 0x47ce47800600780b */ /* 0x000fca0003f06200 */
        /* <DEDUP_REMOVED lines=10> */
[----:B------:R-:W-:Y:S02]  /*02a0*/  IMAD.SHL.U32 R7, R6, 0x100, RZ ;  /* 0x0000010006077824 */ /* 0x000fe400078e00ff */
[----:B------:R-:W-:Y:S02]  /*02b0*/  HFMA2 R12, -RZ, RZ, 0, 0 ;  /* 0x00000000ff0c7431 */ /* 0x000fe400000001ff */
[----:B------:R-:W-:Y:S01]  /*02c0*/  IMAD.MOV.U32 R0, RZ, RZ, RZ ;  /* 0x000000ffff007224 */ /* 0x000fe200078e00ff */
[----:B------:R-:W0:Y:S01]  /*02d0*/  LDCU.64 UR8, c[0x4][0x8] ;  /* 0x01000100ff0877ac */ /* 0x000e220008000a00 */
[----:B------:R-:W-:Y:S01]  /*02e0*/  LOP3.LUT R7, R7, 0x80000000, RZ, 0xfc, !PT ;  /* 0x8000000007077812 */ /* 0x000fe200078efcff */
[----:B------:R-:W-:Y:S01]  /*02f0*/  UMOV UR5, URZ ;  /* 0x000000ff00057c82 */ /* 0x000fe20008000000 */
[----:B------:R-:W-:-:S05]  /*0300*/  UMOV UR4, URZ ;  /* 0x000000ff00047c82 */ /* 0x000fca0008000000 */
.L_x_41:
[----:B0-----:R-:W-:Y:S02]  /*0310*/  IMAD.U32 R10, RZ, RZ, UR8 ;  /* 0x00000008ff0a7e24 */ /* 0x001fe4000f8e00ff */
        /* <DEDUP_REMOVED lines=10> */
[----:B------:R-:W-:-:S02]  /*03c0*/  ISETP.EQ.AND P4, PT, R12, 0x10, PT ;  /* 0x000000100c00780c */ /* 0x000fc40003f82270 */
[C---:B------:R-:W-:Y:S01]  /*03d0*/  ISETP.EQ.AND P5, PT, R12.reuse, 0x14, PT ;  /* 0x000000140c00780c */ /* 0x040fe20003fa2270 */
[----:B------:R-:W-:Y:S02]  /*03e0*/  VIADD R12, R12, 0x4 ;  /* 0x000000040c0c7836 */ /* 0x000fe40000000000 */
[----:B--2---:R-:W-:-:S03]  /*03f0*/  IMAD.WIDE.U32 R8, R8, R7, RZ ;  /* 0x0000000708087225 */ /* 0x004fc600078e00ff */
[----:B------:R-:W-:-:S04]  /*0400*/  IADD3 R8, P6, PT, R8, R0, RZ ;  /* 0x0000000008087210 */ /* 0x000fc80007fde0ff */
[----:B------:R-:W-:Y:S01]  /*0410*/  IADD3.X R0, PT, PT, R9, UR5, RZ, P6, !PT ;  /* 0x0000000509007c10 */ /* 0x000fe2000b7fe4ff */
[--C-:B------:R-:W-:Y:S01]  /*0420*/  @P0 IMAD.MOV.U32 R13, RZ, RZ, R8.reuse ;  /* 0x000000ffff0d0224 */ /* 0x100fe200078e0008 */
[----:B------:R-:W-:Y:S01]  /*0430*/  @P3 MOV R16, R8 ;  /* 0x0000000800103202 */ /* 0x000fe20000000f00 */
[--C-:B------:R-:W-:Y:S02]  /*0440*/  @P1 IMAD.MOV.U32 R14, RZ, RZ, R8.reuse ;  /* 0x000000ffff0e1224 */ /* 0x100fe400078e0008 */
[--C-:B------:R-:W-:Y:S02]  /*0450*/  @P2 IMAD.MOV.U32 R15, RZ, RZ, R8.reuse ;  /* 0x000000ffff0f2224 */ /* 0x100fe400078e0008 */
[--C-:B------:R-:W-:Y:S02]  /*0460*/  @P4 IMAD.MOV.U32 R17, RZ, RZ, R8.reuse ;  /* 0x000000ffff114224 */ /* 0x100fe400078e0008 */
[----:B------:R-:W-:Y:S01]  /*0470*/  @P5 IMAD.MOV.U32 R18, RZ, RZ, R8 ;  /* 0x000000ffff125224 */ /* 0x000fe200078e0008 */
        /* <DEDUP_REMOVED lines=13> */
[----:B------:R-:W-:-:S03]  /*0550*/  ISETP.EQ.AND P5, PT, R10, RZ, PT ;  /* 0x000000ff0a00720c */ /* 0x000fc60003fa2270 */
[--C-:B------:R-:W-:Y:S01]  /*0560*/  @P3 IMAD.MOV.U32 R8, RZ, RZ, R13.reuse ;  /* 0x000000ffff083224 */ /* 0x100fe200078e000d */
[C---:B------:R-:W-:Y:S01]  /*0570*/  ISETP.EQ.AND P3, PT, R10.reuse, -0x4, PT ;  /* 0xfffffffc0a00780c */ /* 0x040fe20003f62270 */
[----:B------:R-:W-:Y:S02]  /*0580*/  @P4 IMAD.MOV.U32 R9, RZ, RZ, R13 ;  /* 0x000000ffff094224 */ /* 0x000fe400078e000d */
[--C-:B------:R-:W-:Y:S01]  /*0590*/  @P4 IMAD.MOV.U32 R8, RZ, RZ, R14.reuse ;  /* 0x000000ffff084224 */ /* 0x100fe200078e000e */
[----:B------:R-:W-:Y:S01]  /*05a0*/  ISETP.EQ.AND P4, PT, R10, 0x4, PT ;  /* 0x000000040a00780c */ /* 0x000fe20003f82270 */
[----:B------:R-:W-:Y:S01]  /*05b0*/  @P2 IMAD.MOV.U32 R9, RZ, RZ, R14 ;  /* 0x000000ffff092224 */ /* 0x000fe200078e000e */
[----:B------:R-:W-:Y:S01]  /*05c0*/  @P2 MOV R8, R15 ;  /* 0x0000000f00082202 */ /* 0x000fe20000000f00 */
[----:B------:R-:W-:Y:S02]  /*05d0*/  @P1 IMAD.MOV.U32 R8, RZ, RZ, R16 ;  /* 0x000000ffff081224 */ /* 0x000fe400078e0010 */
[----:B------:R-:W-:-:S02]  /*05e0*/  @P0 IMAD.MOV.U32 R8, RZ, RZ, R17 ;  /* 0x000000ffff080224 */ /* 0x000fc400078e0011 */
[----:B------:R-:W-:Y:S02]  /*05f0*/  @P1 IMAD.MOV.U32 R9, RZ, RZ, R15 ;  /* 0x000000ffff091224 */ /* 0x000fe400078e000f */
[----:B------:R-:W-:Y:S02]  /*0600*/  @P3 IMAD.MOV.U32 R8, RZ, RZ, R18 ;  /* 0x000000ffff083224 */ /* 0x000fe400078e0012 */
[----:B------:R-:W-:Y:S02]  /*0610*/  @P5 IMAD.MOV.U32 R8, RZ, RZ, R0 ;  /* 0x000000ffff085224 */ /* 0x000fe400078e0000 */
[----:B------:R-:W-:Y:S01]  /*0620*/  @P0 IMAD.MOV.U32 R9, RZ, RZ, R16 ;  /* 0x000000ffff090224 */ /* 0x000fe200078e0010 */
[----:B------:R-:W-:Y:S01]  /*0630*/  @P3 MOV R9, R17 ;  /* 0x0000001100093202 */ /* 0x000fe20000000f00 */
[----:B------:R-:W-:Y:S01]  /*0640*/  @P5 IMAD.MOV.U32 R9, RZ, RZ, R18 ;  /* 0x000000ffff095224 */ /* 0x000fe200078e0012 */
[----:B------:R-:W-:Y:S01]  /*0650*/  MOV R12, R8 ;  /* 0x00000008000c7202 */ /* 0x000fe20000000f00 */
[----:B------:R-:W-:Y:S01]  /*0660*/  @P4 IMAD.MOV.U32 R9, RZ, RZ, R0 ;  /* 0x000000ffff094224 */ /* 0x000fe200078e0000 */
[----:B------:R-:W-:Y:S06]  /*0670*/  @!P6 BRA `(.L_x_43) ;  /* 0x00000000002ce947 */ /* 0x000fec0003800000 */
[----:B------:R-:W-:Y:S01]  /*0680*/  @P2 IMAD.MOV.U32 R8, RZ, RZ, R13 ;  /* 0x000000ffff082224 */ /* 0x000fe200078e000d */
[----:B------:R-:W-:Y:S01]  /*0690*/  LOP3.LUT R7, R7, 0x1f, RZ, 0xc0, !PT ;  /* 0x0000001f07077812 */ /* 0x000fe200078ec0ff */
[----:B------:R-:W-:Y:S02]  /*06a0*/  @P1 IMAD.MOV.U32 R8, RZ, RZ, R14 ;  /* 0x000000ffff081224 */ /* 0x000fe400078e000e */
[----:B------:R-:W-:Y:S01]  /*06b0*/  @P0 IMAD.MOV.U32 R8, RZ, RZ, R15 ;  /* 0x000000ffff080224 */ /* 0x000fe200078e000f */
[----:B------:R-:W-:Y:S01]  /*06c0*/  ISETP.EQ.AND P0, PT, R10, 0x8, PT ;  /* 0x000000080a00780c */ /* 0x000fe20003f02270 */
[----:B------:R-:W-:Y:S01]  /*06d0*/  @P3 IMAD.MOV.U32 R8, RZ, RZ, R16 ;  /* 0x000000ffff083224 */ /* 0x000fe200078e0010 */
[----:B------:R-:W-:Y:S01]  /*06e0*/  @P5 MOV R8, R17 ;  /* 0x0000001100085202 */ /* 0x000fe20000000f00 */
[----:B------:R-:W-:Y:S01]  /*06f0*/  @P4 IMAD.MOV.U32 R8, RZ, RZ, R18 ;  /* 0x000000ffff084224 */ /* 0x000fe200078e0012 */
[----:B------:R-:W-:-:S09]  /*0700*/  SHF.L.W.U32.HI R12, R9, R7, R12 ;  /* 0x00000007090c7219 */ /* 0x000fd20000010e0c */
[----:B------:R-:W-:-:S05]  /*0710*/  @P0 IMAD.MOV.U32 R8, RZ, RZ, R0 ;  /* 0x000000ffff080224 */ /* 0x000fca00078e0000 */
[----:B------:R-:W-:-:S07]  /*0720*/  SHF.L.W.U32.HI R9, R8, R7, R9 ;  /* 0x0000000708097219 */ /* 0x000fce0000010e09 */
.L_x_43:
[----:B------:R-:W-:Y:S05]  /*0730*/  BSYNC.RECONVERGENT B1 ;  /* 0x0000000000017941 */ /* 0x000fea0003800200 */
.L_x_42:
        /* <DEDUP_REMOVED lines=9> */
[----:B------:R-:W0:Y:S01]  /*07d0*/  I2F.F64.S64 R8, R10 ;  /* 0x0000000a00087312 */ /* 0x000e220000301c00 */
[C---:B------:R-:W-:Y:S02]  /*07e0*/  LOP3.LUT R6, R0.reuse, R6, RZ, 0x3c, !PT ;  /* 0x0000000600067212 */ /* 0x040fe400078e3cff */
[----:B------:R-:W-:Y:S02]  /*07f0*/  LEA.HI R7, R0, R7, RZ, 0x1 ;  /* 0x0000000700077211 */ /* 0x000fe400078f08ff */
[----:B------:R-:W-:-:S03]  /*0800*/  ISETP.GE.AND P1, PT, R6, RZ, PT ;  /* 0x000000ff0600720c */ /* 0x000fc60003f26270 */
[----:B------:R-:W-:-:S05]  /*0810*/  IMAD.MOV R0, RZ, RZ, -R7 ;  /* 0x000000ffff007224 */ /* 0x000fca00078e0a07 */
[----:B------:R-:W-:Y:S01]  /*0820*/  @!P0 MOV R7, R0 ;  /* 0x0000000000078202 */ /* 0x000fe20000000f00 */
[----:B0-----:R-:W-:-:S10]  /*0830*/  DMUL R8, R8, UR4 ;  /* 0x0000000408087c28 */ /* 0x001fd40008000000 */
[----:B------:R-:W0:Y:S02]  /*0840*/  F2F.F32.F64 R8, R8 ;  /* 0x0000000800087310 */ /* 0x000e240000301000 */
[----:B0-----:R-:W-:-:S07]  /*0850*/  FSEL R0, -R8, R8, !P1 ;  /* 0x0000000808007208 */ /* 0x001fce0004800100 */
.L_x_40:
[----:B------:R-:W-:Y:S05]  /*0860*/  BSYNC.RECONVERGENT B0 ;  /* 0x0000000000007941 */ /* 0x000fea0003800200 */
.L_x_39:
[----:B------:R-:W-:Y:S02]  /*0870*/  IMAD.MOV.U32 R6, RZ, RZ, 0x37cbac00 ;  /* 0x37cbac00ff067424 */ /* 0x000fe400078e00ff */
[----:B------:R-:W-:Y:S01]  /*0880*/  FMUL R9, R0, R0 ;  /* 0x0000000000097220 */ /* 0x000fe20000400000 */
[----:B------:R-:W-:Y:S01]  /*0890*/  IMAD.MOV.U32 R8, RZ, RZ, 0x394d4153 ;  /* 0x394d4153ff087424 */ /* 0x000fe200078e00ff */
[----:B------:R-:W0:Y:S01]  /*08a0*/  LDCU.64 UR4, c[0x0][0x388] ;  /* 0x00007100ff0477ac */ /* 0x000e220008000a00 */
[----:B------:R-:W-:Y:S01]  /*08b0*/  LOP3.LUT R10, R7, 0x1, RZ, 0xc0, !PT ;  /* 0x00000001070a7812 */ /* 0x000fe200078ec0ff */
[C---:B------:R-:W-:Y:S01]  /*08c0*/  FFMA R6, R9.reuse, R6, -0.0013887860113754868507 ;  /* 0xbab607ed09067423 */ /* 0x040fe20000000006 */
[C---:B------:R-:W-:Y:S01]  /*08d0*/  FFMA R8, R9.reuse, -R8, 0.0083327032625675201416 ;  /* 0x3c0885e409087423 */ /* 0x040fe20000000808 */
[C---:B------:R-:W-:Y:S01]  /*08e0*/  FFMA R11, R9.reuse, R0, RZ ;  /* 0x00000000090b7223 */ /* 0x040fe200000000ff */
[----:B------:R-:W-:Y:S01]  /*08f0*/  ISETP.NE.U32.AND P0, PT, R10, 0x1, PT ;  /* 0x000000010a00780c */ /* 0x000fe20003f05070 */
[C---:B------:R-:W-:Y:S01]  /*0900*/  FFMA R6, R9.reuse, R6, 0.041666727513074874878 ;  /* 0x3d2aaabb09067423 */ /* 0x040fe20000000006 */
[----:B------:R-:W-:Y:S01]  /*0910*/  FFMA R8, R9, R8, -0.16666662693023681641 ;  /* 0xbe2aaaa809087423 */ /* 0x000fe20000000008 */
[----:B------:R-:W-:-:S02]  /*0920*/  LOP3.LUT P1, RZ, R7, 0x2, RZ, 0xc0, !PT ;  /* 0x0000000207ff7812 */ /* 0x000fc4000782c0ff */
[----:B------:R-:W-:Y:S01]  /*0930*/  FFMA R6, R9, R6, -0.4999999701976776123 ;  /* 0xbeffffff09067423 */ /* 0x000fe20000000006 */
[----:B------:R-:W-:Y:S01]  /*0940*/  FFMA R11, R11, R8, R0 ;  /* 0x000000080b0b7223 */ /* 0x000fe20000000000 */
[----:B------:R-:W-:Y:S02]  /*0950*/  VIADD R0, R7, 0x1 ;  /* 0x0000000107007836 */ /* 0x000fe40000000000 */
[----:B------:R-:W-:-:S03]  /*0960*/  FFMA R6, R9, R6, 1 ;  /* 0x3f80000009067423 */ /* 0x000fc60000000006 */
[----:B------:R-:W-:Y:S02]  /*0970*/  LOP3.LUT P2, RZ, R0, 0x2, RZ, 0xc0, !PT ;  /* 0x0000000200ff7812 */ /* 0x000fe4000784c0ff */
[----:B------:R-:W-:Y:S02]  /*0980*/  FSEL R0, R6, R11, !P0 ;  /* 0x0000000b06007208 */ /* 0x000fe40004000000 */
[----:B------:R-:W-:Y:S02]  /*0990*/  FSEL R6, R11, R6, !P0 ;  /* 0x000000060b067208 */ /* 0x000fe40004000000 */
[----:B------:R-:W-:Y:S02]  /*09a0*/  FSEL R0, R0, -R0, !P1 ;  /* 0x8000000000007208 */ /* 0x000fe40004800000 */
[----:B------:R-:W-:Y:S02]  /*09b0*/  FSEL R8, R6, -R6, !P2 ;  /* 0x8000000606087208 */ /* 0x000fe40005000000 */
[----:B0-----:R-:W-:Y:S01]  /*09c0*/  IADD3 R6, P0, PT, R5, UR4, RZ ;  /* 0x0000000405067c10 */ /* 0x001fe2000ff1e0ff */
[----:B-----5:R-:W-:-:S02]  /*09d0*/  FMUL R5, R3, R0 ;  /* 0x0000000003057220 */ /* 0x020fc40000400000 */
[-C--:B------:R-:W-:Y:S01]  /*09e0*/  FMUL R9, R3, R8.reuse ;  /* 0x0000000803097220 */ /* 0x080fe20000400000 */
[----:B------:R-:W-:Y:S01]  /*09f0*/  IADD3.X R7, PT, PT, R4, UR5, RZ, P0, !PT ;  /* 0x0000000504077c10 */ /* 0x000fe200087fe4ff */
[C---:B------:R-:W-:Y:S02]  /*0a00*/  FFMA R8, R2.reuse, R8, -R5 ;  /* 0x0000000802087223 */ /* 0x040fe40000000805 */
[----:B------:R-:W-:-:S05]  /*0a10*/  FFMA R9, R2, R0, R9 ;  /* 0x0000000002097223 */ /* 0x000fca0000000009 */
[----:B------:R-:W-:Y:S01]  /*0a20*/  STG.E.64 desc[UR6][R6.64], R8 ;  /* 0x0000000806007986 */ /* 0x000fe2000c101b06 */
[----:B------:R-:W-:Y:S05]  /*0a30*/  EXIT ;  /* 0x000000000000794d */ /* 0x000fea0003800000 */
.L_x_44:
        /* <DEDUP_REMOVED lines=12> */
.L_x_51:


//--------------------- .text._Z42transpose_and_cast_uint8_t_to_padded_floatPhPfiii --------------------------
	.section	.text._Z42transpose_and_cast_uint8_t_to_padded_floatPhPfiii,"ax",@progbits
	.align	128
        .global         _Z42transpose_and_cast_uint8_t_to_padded_floatPhPfiii
        .type           _Z42transpose_and_cast_uint8_t_to_padded_floatPhPfiii,@function
        .size           _Z42transpose_and_cast_uint8_t_to_padded_floatPhPfiii,(.L_x_52 - _Z42transpose_and_cast_uint8_t_to_padded_floatPhPfiii)
        .other          _Z42transpose_and_cast_uint8_t_to_padded_floatPhPfiii,@"STO_CUDA_ENTRY STV_DEFAULT"
_Z42transpose_and_cast_uint8_t_to_padded_floatPhPfiii:
.text._Z42transpose_and_cast_uint8_t_to_padded_floatPhPfiii:
[----:B------:R-:W-:Y:S01]  /*0000*/  LDC R1, c[0x0][0x37c] ;  /* 0x0000df00ff017b82 */ /* 0x000fe20000000800 */
[----:B------:R-:W0:Y:S07]  /*0010*/  S2R R2, SR_TID.Y ;  /* 0x0000000000027919 */ /* 0x000e2e0000002200 */
[----:B------:R-:W1:Y:S01]  /*0020*/  LDC R0, c[0x0][0x360] ;  /* 0x0000d800ff007b82 */ /* 0x000e620000000800 */
[----:B------:R-:W2:Y:S01]  /*0030*/  LDCU.64 UR6, c[0x0][0x390] ;  /* 0x00007200ff0677ac */ /* 0x000ea20008000a00 */
[----:B------:R-:W1:Y:S06]  /*0040*/  S2R R3, SR_TID.X ;  /* 0x0000000000037919 */ /* 0x000e6c0000002100 */
[----:B------:R-:W0:Y:S08]  /*0050*/  S2UR UR5, SR_CTAID.Y ;  /* 0x00000000000579c3 */ /* 0x000e300000002600 */
[----:B------:R-:W0:Y:S08]  /*0060*/  LDC R7, c[0x0][0x364] ;  /* 0x0000d900ff077b82 */ /* 0x000e300000000800 */
[----:B------:R-:W1:Y:S01]  /*0070*/  S2UR UR4, SR_CTAID.X ;  /* 0x00000000000479c3 */ /* 0x000e620000002500 */
[----:B0-----:R-:W-:-:S05]  /*0080*/  IMAD R7, R7, UR5, R2 ;  /* 0x0000000507077c24 */ /* 0x001fca000f8e0202 */
[----:B--2---:R-:W-:Y:S01]  /*0090*/  ISETP.GE.AND P0, PT, R7, UR6, PT ;  /* 0x0000000607007c0c */ /* 0x004fe2000bf06270 */
[----:B-1----:R-:W-:-:S05]  /*00a0*/  IMAD R0, R0, UR4, R3 ;  /* 0x0000000400007c24 */ /* 0x002fca000f8e0203 */
[----:B------:R-:W-:-:S13]  /*00b0*/  ISETP.GE.OR P0, PT, R0, UR7, P0 ;  /* 0x0000000700007c0c */ /* 0x000fda0008706670 */
[----:B------:R-:W-:Y:S05]  /*00c0*/  @P0 EXIT ;  /* 0x000000000000094d */ /* 0x000fea0003800000 */
[----:B------:R-:W0:Y:S01]  /*00d0*/  LDCU.64 UR8, c[0x0][0x380] ;  /* 0x00007000ff0877ac */ /* 0x000e220008000a00 */
[----:B------:R-:W-:Y:S01]  /*00e0*/  IMAD R2, R0, UR6, R7 ;  /* 0x0000000600027c24 */ /* 0x000fe2000f8e0207 */
[----:B------:R-:W1:Y:S01]  /*00f0*/  LDCU.64 UR4, c[0x0][0x358] ;  /* 0x00006b00ff0477ac */ /* 0x000e620008000a00 */
[----:B------:R-:W2:Y:S03]  /*0100*/  LDCU UR7, c[0x0][0x398] ;  /* 0x00007300ff0777ac */ /* 0x000ea60008000800 */
[----:B0-----:R-:W-:-:S04]  /*0110*/  IADD3 R4, P0, PT, R2, UR8, RZ ;  /* 0x0000000802047c10 */ /* 0x001fc8000ff1e0ff */
[----:B------:R-:W-:Y:S02]  /*0120*/  LEA.HI.X.SX32 R5, R2, UR9, 0x1, P0 ;  /* 0x0000000902057c11 */ /* 0x000fe400080f0eff */
[----:B------:R-:W0:Y:S03]  /*0130*/  LDC.64 R2, c[0x0][0x388] ;  /* 0x0000e200ff027b82 */ /* 0x000e260000000a00 */
[----:B-1----:R-:W3:Y:S01]  /*0140*/  LDG.E.U8 R4, desc[UR4][R4.64] ;  /* 0x0000000404047981 */ /* 0x002ee2000c1e1100 */
[----:B--2---:R-:W-:-:S04]  /*0150*/  IMAD R7, R7, UR7, R0 ;  /* 0x0000000707077c24 */ /* 0x004fc8000f8e0200 */
[----:B0-----:R-:W-:Y:S01]  /*0160*/  IMAD.WIDE R2, R7, 0x4, R2 ;  /* 0x0000000407027825 */ /* 0x001fe200078e0202 */
[----:B---3--:R-:W-:-:S05]  /*0170*/  I2FP.F32.U32 R7, R4 ;  /* 0x0000000400077245 */ /* 0x008fca0000201000 */
[----:B------:R-:W-:Y:S01]  /*0180*/  STG.E desc[UR4][R2.64], R7 ;  /* 0x0000000702007986 */ /* 0x000fe2000c101904 */
[----:B------:R-:W-:Y:S05]  /*0190*/  EXIT ;  /* 0x000000000000794d */ /* 0x000fea0003800000 */
.L_x_45:
        /* <DEDUP_REMOVED lines=14> */
.L_x_52:


//--------------------- .nv.global.init           --------------------------
	.section	.nv.global.init,"aw",@progbits
	.align	4
.nv.global.init:
	.type		__cudart_i2opi_f,@object
	.size		__cudart_i2opi_f,($str - __cudart_i2opi_f)
__cudart_i2opi_f:
        /*0000*/ 	.byte	0x41, 0x90, 0x43, 0x3c, 0x99, 0x95, 0x62, 0xdb, 0xc0, 0xdd, 0x34, 0xf5, 0xd1, 0x57, 0x27, 0xfc
        /*0010*/ 	.byte	0x29, 0x15, 0x44, 0x4e, 0x6e, 0x83, 0xf9, 0xa2
	.type		$str,@object
	.size		$str,(.L_1 - $str)
$str:
        /*0018*/ 	.byte	0x67, 0x6c, 0x6f, 0x62, 0x61, 0x6c, 0x5f, 0x78, 0x3a, 0x20, 0x25, 0x64, 0x2c, 0x20, 0x70, 0x68
        /*0028*/ 	.byte	0x61, 0x73, 0x65, 0x3a, 0x20, 0x25, 0x66, 0x2c, 0x20, 0x44, 0x4d, 0x3a, 0x20, 0x25, 0x66, 0x0a
        /*0038*/ 	.byte	0x00
.L_1:


//--------------------- .nv.shared._Z24sum_across_channels_smemP6float2S0_ll --------------------------
	.section	.nv.shared._Z24sum_across_channels_smemP6float2S0_ll,"aw",@nobits
	.sectionflags	@""
	.align	8
.nv.shared._Z24sum_across_channels_smemP6float2S0_ll:
	.zero		9216


//--------------------- .nv.shared.reserved.0     --------------------------
	.section	.nv.shared.reserved.0,"aw",@nobits
	.weak		__nv_reservedSMEM_offset_0_alias
	.size		__nv_reservedSMEM_offset_0_alias, 0, 64
	.other		__nv_reservedSMEM_offset_0_alias,@"STO_CUDA_RESERVED_SHARED STV_DEFAULT"
__nv_reservedSMEM_offset_0_alias:
	.zero		0
	.zero		64


//--------------------- .nv.shared._Z42unoptimised_rotate_spectrum_smem_32_squareP6float2S0_llff --------------------------
	.section	.nv.shared._Z42unoptimised_rotate_spectrum_smem_32_squareP6float2S0_llff,"aw",@nobits
	.sectionflags	@""
	.align	8
.nv.shared._Z42unoptimised_rotate_spectrum_smem_32_squareP6float2S0_llff:
	.zero		3072


//--------------------- .nv.shared._Z42tensor_core_rotate_spectrum_smem_32_squareP6float2S0_llff --------------------------
	.section	.nv.shared._Z42tensor_core_rotate_spectrum_smem_32_squareP6float2S0_llff,"aw",@nobits
	.sectionflags	@""
	.align	8
.nv.shared._Z42tensor_core_rotate_spectrum_smem_32_squareP6float2S0_llff:
	.zero		7168


//--------------------- .nv.shared._Z30rotate_spectrum_smem_32_squareP6float2S0_llff --------------------------
	.section	.nv.shared._Z30rotate_spectrum_smem_32_squareP6float2S0_llff,"aw",@nobits
	.sectionflags	@""
	.align	8
.nv.shared._Z30rotate_spectrum_smem_32_squareP6float2S0_llff:
	.zero		25600


//--------------------- .nv.constant0._Z24sum_across_channels_smemP6float2S0_ll --------------------------
	.section	.nv.constant0._Z24sum_across_channels_smemP6float2S0_ll,"a",@progbits
	.sectionflags	@""
	.align	4
.nv.constant0._Z24sum_across_channels_smemP6float2S0_ll:
	.zero		928


//--------------------- .nv.constant0._Z42unoptimised_rotate_spectrum_smem_32_squareP6float2S0_llff --------------------------
	.section	.nv.constant0._Z42unoptimised_rotate_spectrum_smem_32_squareP6float2S0_llff,"a",@progbits
	.sectionflags	@""
	.align	4
.nv.constant0._Z42unoptimised_rotate_spectrum_smem_32_squareP6float2S0_llff:
	.zero		936


//--------------------- .nv.constant0._Z42tensor_core_rotate_spectrum_smem_32_squareP6float2S0_llff --------------------------
	.section	.nv.constant0._Z42tensor_core_rotate_spectrum_smem_32_squareP6float2S0_llff,"a",@progbits
	.sectionflags	@""
	.align	4
.nv.constant0._Z42tensor_core_rotate_spectrum_smem_32_squareP6float2S0_llff:
	.zero		936


//--------------------- .nv.constant0._Z30rotate_spectrum_smem_32_squareP6float2S0_llff --------------------------
	.section	.nv.constant0._Z30rotate_spectrum_smem_32_squareP6float2S0_llff,"a",@progbits
	.sectionflags	@""
	.align	4
.nv.constant0._Z30rotate_spectrum_smem_32_squareP6float2S0_llff:
	.zero		936


//--------------------- .nv.constant0._Z19sum_across_channelsP6float2S0_ll --------------------------
	.section	.nv.constant0._Z19sum_across_channelsP6float2S0_ll,"a",@progbits
	.sectionflags	@""
	.align	4
.nv.constant0._Z19sum_across_channelsP6float2S0_ll:
	.zero		928


//--------------------- .nv.constant0._Z15rotate_spectrumP6float2S0_llf --------------------------
	.section	.nv.constant0._Z15rotate_spectrumP6float2S0_llf,"a",@progbits
	.sectionflags	@""
	.align	4
.nv.constant0._Z15rotate_spectrumP6float2S0_llf:
	.zero		932


//--------------------- .nv.constant0._Z42transpose_and_cast_uint8_t_to_padded_floatPhPfiii --------------------------
	.section	.nv.constant0._Z42transpose_and_cast_uint8_t_to_padded_floatPhPfiii,"a",@progbits
	.sectionflags	@""
	.align	4
.nv.constant0._Z42transpose_and_cast_uint8_t_to_padded_floatPhPfiii:
	.zero		924


//--------------------- SYMBOLS --------------------------

	.type		.nv.reservedSmem.offset0,@object
	.size		.nv.reservedSmem.offset0,0x4
	.type		.nv.reservedSmem.cap,@object
	.size		.nv.reservedSmem.cap,0x4
	.type		vprintf,@function
